	.target	sm_90a

	.elftype	@"ET_EXEC"


//--------------------- .note.nv.tkinfo           --------------------------
	.section	.note.nv.tkinfo,"",@"SHT_NOTE"
	.sectionflags	@"SHF_NOTE_NV_TKINFO"
	.tkinfo
        /*0018*/ 	.word	0x00000002
        /*0030*/ 	.string	""
        /*0030*/ 	.string	"ptxas"
        /*0030*/ 	.string	"Cuda compilation tools, release 13.0, V13.0.88"
        /*0030*/ 	.string	"Build cuda_13.0.r13.0/compiler.36424714_0"
        /*0030*/ 	.string	"-arch sm_90a -m 64 "



//--------------------- .note.nv.cuinfo           --------------------------
	.section	.note.nv.cuinfo,"",@"SHT_NOTE"
	.sectionflags	@"SHF_NOTE_NV_CUINFO"
        /*0018*/ 	.short	0x0002
        /*001a*/ 	.short	0x005a
        /*001c*/ 	.short	0x0082
	.zero		2


//--------------------- .nv.info                  --------------------------
	.section	.nv.info,"",@"SHT_CUDA_INFO"
	.align	4


	//----- nvinfo : EIATTR_REGCOUNT
	.align		4
        /*0000*/ 	.byte	0x04, 0x2f
        /*0002*/ 	.short	(.L_15 - .L_14)
	.align		4
.L_14:
        /*0004*/ 	.word	index@(_ZN7cutlass13device_kernelINS_4gemm6kernel13GemmUniversalIN4cute5tupleIJiiiiEEENS1_10collective13CollectiveMmaINS1_34MainloopSm90TmaGmmaWarpSpecializedILi2ENS5_IJNS4_1CILi1EEESB_SB_EEENS1_35KernelTmaWarpSpecializedCooperativeEEENS5_IJNSA_ILi256EEENSA_ILi64EEESG_EEEfNS5_IJlSB_lEEEfSI_NS4_8TiledMMAINS4_8MMA_AtomIJNS4_4SM904GMMA29MMA_64x64x8_F32TF32TF32_SS_TNILNSM_7ScaleInE1ELSO_1EEEEEENS4_6LayoutINS5_IJNSA_ILi2EEESB_SB_EEENS5_IJSB_NSA_ILi0EEESU_EEEEENS5_IJNS4_10UnderscoreESX_SX_EEEEENS4_13SM90_TMA_LOADENS4_14ComposedLayoutINS4_7SwizzleILi3ELi4ELi3EEENS4_18smem_ptr_flag_bitsILi32EEENSR_INS5_IJNSA_ILi8EEENSA_ILi32EEEEEENS5_IJS17_SB_EEEEEEEvNS4_8identityES10_S1B_vS1C_EENS_8epilogue10collective6detail29Sm90TmaWarpSpecializedAdapterINS1F_15DefaultEpilogueIfSI_SI_NS1E_6thread17LinearCombinationIfLi1EffLNS1J_9ScaleType4KindE0ELNS_15FloatRoundStyleE2EfEENS1_15EpilogueDefaultEEEEEvvEEEEvNT_6ParamsE)
        /*0008*/ 	.word	0x000000a8


	//----- nvinfo : EIATTR_FRAME_SIZE
	.align		4
.L_15:
        /*000c*/ 	.byte	0x04, 0x11
        /*000e*/ 	.short	(.L_17 - .L_16)
	.align		4
.L_16:
        /*0010*/ 	.word	index@(_ZN7cutlass13device_kernelINS_4gemm6kernel13GemmUniversalIN4cute5tupleIJiiiiEEENS1_10collective13CollectiveMmaINS1_34MainloopSm90TmaGmmaWarpSpecializedILi2ENS5_IJNS4_1CILi1EEESB_SB_EEENS1_35KernelTmaWarpSpecializedCooperativeEEENS5_IJNSA_ILi256EEENSA_ILi64EEESG_EEEfNS5_IJlSB_lEEEfSI_NS4_8TiledMMAINS4_8MMA_AtomIJNS4_4SM904GMMA29MMA_64x64x8_F32TF32TF32_SS_TNILNSM_7ScaleInE1ELSO_1EEEEEENS4_6LayoutINS5_IJNSA_ILi2EEESB_SB_EEENS5_IJSB_NSA_ILi0EEESU_EEEEENS5_IJNS4_10UnderscoreESX_SX_EEEEENS4_13SM90_TMA_LOADENS4_14ComposedLayoutINS4_7SwizzleILi3ELi4ELi3EEENS4_18smem_ptr_flag_bitsILi32EEENSR_INS5_IJNSA_ILi8EEENSA_ILi32EEEEEENS5_IJS17_SB_EEEEEEEvNS4_8identityES10_S1B_vS1C_EENS_8epilogue10collective6detail29Sm90TmaWarpSpecializedAdapterINS1F_15DefaultEpilogueIfSI_SI_NS1E_6thread17LinearCombinationIfLi1EffLNS1J_9ScaleType4KindE0ELNS_15FloatRoundStyleE2EfEENS1_15EpilogueDefaultEEEEEvvEEEEvNT_6ParamsE)
        /*0014*/ 	.word	0x00000000


	//----- nvinfo : EIATTR_MIN_STACK_SIZE
	.align		4
.L_17:
        /*0018*/ 	.byte	0x04, 0x12
        /*001a*/ 	.short	(.L_19 - .L_18)
	.align		4
.L_18:
        /*001c*/ 	.word	index@(_ZN7cutlass13device_kernelINS_4gemm6kernel13GemmUniversalIN4cute5tupleIJiiiiEEENS1_10collective13CollectiveMmaINS1_34MainloopSm90TmaGmmaWarpSpecializedILi2ENS5_IJNS4_1CILi1EEESB_SB_EEENS1_35KernelTmaWarpSpecializedCooperativeEEENS5_IJNSA_ILi256EEENSA_ILi64EEESG_EEEfNS5_IJlSB_lEEEfSI_NS4_8TiledMMAINS4_8MMA_AtomIJNS4_4SM904GMMA29MMA_64x64x8_F32TF32TF32_SS_TNILNSM_7ScaleInE1ELSO_1EEEEEENS4_6LayoutINS5_IJNSA_ILi2EEESB_SB_EEENS5_IJSB_NSA_ILi0EEESU_EEEEENS5_IJNS4_10UnderscoreESX_SX_EEEEENS4_13SM90_TMA_LOADENS4_14ComposedLayoutINS4_7SwizzleILi3ELi4ELi3EEENS4_18smem_ptr_flag_bitsILi32EEENSR_INS5_IJNSA_ILi8EEENSA_ILi32EEEEEENS5_IJS17_SB_EEEEEEEvNS4_8identityES10_S1B_vS1C_EENS_8epilogue10collective6detail29Sm90TmaWarpSpecializedAdapterINS1F_15DefaultEpilogueIfSI_SI_NS1E_6thread17LinearCombinationIfLi1EffLNS1J_9ScaleType4KindE0ELNS_15FloatRoundStyleE2EfEENS1_15EpilogueDefaultEEEEEvvEEEEvNT_6ParamsE)
        /*0020*/ 	.word	0x00000000
.L_19:


//--------------------- .nv.compat                --------------------------
	.section	.nv.compat,"",@"SHT_CUDA_COMPAT_INFO"
	.align	4
        /*0000*/ 	.byte	0x02, 0x09, 0x01, 0x00, 0x02, 0x02, 0x04, 0x00, 0x02, 0x05, 0x05, 0x00, 0x03, 0x07, 0x01, 0x01
        /*0010*/ 	.byte	0x02, 0x03, 0x01, 0x00, 0x02, 0x06, 0x01, 0x00, 0x04, 0x0b, 0x08, 0x00, 0x00, 0x00, 0x00, 0x00
        /*0020*/ 	.byte	0x00, 0x00, 0x00, 0x00


//--------------------- .nv.info._ZN7cutlass13device_kernelINS_4gemm6kernel13GemmUniversalIN4cute5tupleIJiiiiEEENS1_10collective13CollectiveMmaINS1_34MainloopSm90TmaGmmaWarpSpecializedILi2ENS5_IJNS4_1CILi1EEESB_SB_EEENS1_35KernelTmaWarpSpecializedCooperativeEEENS5_IJNSA_ILi256EEENSA_ILi64EEESG_EEEfNS5_IJlSB_lEEEfSI_NS4_8TiledMMAINS4_8MMA_AtomIJNS4_4SM904GMMA29MMA_64x64x8_F32TF32TF32_SS_TNILNSM_7ScaleInE1ELSO_1EEEEEENS4_6LayoutINS5_IJNSA_ILi2EEESB_SB_EEENS5_IJSB_NSA_ILi0EEESU_EEEEENS5_IJNS4_10UnderscoreESX_SX_EEEEENS4_13SM90_TMA_LOADENS4_14ComposedLayoutINS4_7SwizzleILi3ELi4ELi3EEENS4_18smem_ptr_flag_bitsILi32EEENSR_INS5_IJNSA_ILi8EEENSA_ILi32EEEEEENS5_IJS17_SB_EEEEEEEvNS4_8identityES10_S1B_vS1C_EENS_8epilogue10collective6detail29Sm90TmaWarpSpecializedAdapterINS1F_15DefaultEpilogueIfSI_SI_NS1E_6thread17LinearCombinationIfLi1EffLNS1J_9ScaleType4KindE0ELNS_15FloatRoundStyleE2EfEENS1_15EpilogueDefaultEEEEEvvEEEEvNT_6ParamsE --------------------------
	.section	.nv.info._ZN7cutlass13device_kernelINS_4gemm6kernel13GemmUniversalIN4cute5tupleIJiiiiEEENS1_10collective13CollectiveMmaINS1_34MainloopSm90TmaGmmaWarpSpecializedILi2ENS5_IJNS4_1CILi1EEESB_SB_EEENS1_35KernelTmaWarpSpecializedCooperativeEEENS5_IJNSA_ILi256EEENSA_ILi64EEESG_EEEfNS5_IJlSB_lEEEfSI_NS4_8TiledMMAINS4_8MMA_AtomIJNS4_4SM904GMMA29MMA_64x64x8_F32TF32TF32_SS_TNILNSM_7ScaleInE1ELSO_1EEEEEENS4_6LayoutINS5_IJNSA_ILi2EEESB_SB_EEENS5_IJSB_NSA_ILi0EEESU_EEEEENS5_IJNS4_10UnderscoreESX_SX_EEEEENS4_13SM90_TMA_LOADENS4_14ComposedLayoutINS4_7SwizzleILi3ELi4ELi3EEENS4_18smem_ptr_flag_bitsILi32EEENSR_INS5_IJNSA_ILi8EEENSA_ILi32EEEEEENS5_IJS17_SB_EEEEEEEvNS4_8identityES10_S1B_vS1C_EENS_8epilogue10collective6detail29Sm90TmaWarpSpecializedAdapterINS1F_15DefaultEpilogueIfSI_SI_NS1E_6thread17LinearCombinationIfLi1EffLNS1J_9ScaleType4KindE0ELNS_15FloatRoundStyleE2EfEENS1_15EpilogueDefaultEEEEEvvEEEEvNT_6ParamsE,"",@"SHT_CUDA_INFO"
	.sectionflags	@""
	.align	4


	//----- nvinfo : EIATTR_CUDA_API_VERSION
	.align		4
        /*0000*/ 	.byte	0x04, 0x37
        /*0002*/ 	.short	(.L_21 - .L_20)
.L_20:
        /*0004*/ 	.word	0x00000082


	//----- nvinfo : EIATTR_KPARAM_INFO
	.align		4
.L_21:
        /*0008*/ 	.byte	0x04, 0x17
        /*000a*/ 	.short	(.L_23 - .L_22)
.L_22:
        /*000c*/ 	.word	0x00000000
        /*0010*/ 	.short	0x0000
        /*0012*/ 	.short	0x0070
        /*0014*/ 	.byte	0x00, 0xf0, 0x01, 0x10


	//----- nvinfo : EIATTR_SPARSE_MMA_MASK
	.align		4
.L_23:
        /*0018*/ 	.byte	0x03, 0x50
        /*001a*/ 	.short	0x0000


	//----- nvinfo : EIATTR_MAXREG_COUNT
	.align		4
        /*001c*/ 	.byte	0x03, 0x1b
        /*001e*/ 	.short	0x00a8


	//----- nvinfo : EIATTR_NUM_BARRIERS
	.align		4
        /*0020*/ 	.byte	0x02, 0x4c
        /*0022*/ 	.byte	0x01
	.zero		1


	//----- nvinfo : EIATTR_EXTERNS
	.align		4
        /*0024*/ 	.byte	0x04, 0x0f
        /*0026*/ 	.short	(.L_25 - .L_24)


	//   ....[0]....
	.align		4
.L_24:
        /*0028*/ 	.word	index@(__assertfail)


	//----- nvinfo : EIATTR_MERCURY_ISA_VERSION
	.align		4
.L_25:
        /*002c*/ 	.byte	0x03, 0x5f
        /*002e*/ 	.short	0x0101


	//----- nvinfo : EIATTR_INT_WARP_WIDE_INSTR_OFFSETS
	.align		4
        /*0030*/ 	.byte	0x04, 0x31
        /*0032*/ 	.short	(.L_27 - .L_26)


	//   ....[0]....
.L_26:
        /*0034*/ 	.word	0x00000370


	//   ....[1]....
        /*0038*/ 	.word	0x00000380


	//   ....[2]....
        /*003c*/ 	.word	0x000004b0


	//----- nvinfo : EIATTR_COOP_GROUP_MASK_REGIDS
	.align		4
.L_27:
        /*0040*/ 	.byte	0x04, 0x29
        /*0042*/ 	.short	(.L_29 - .L_28)


	//   ....[0]....
.L_28:
        /*0044*/ 	.word	0xffffffff


	//   ....[1]....
        /*0048*/ 	.word	0xffffffff


	//   ....[2]....
        /*004c*/ 	.word	0xffffffff


	//   ....[3]....
        /*0050*/ 	.word	0xffffffff


	//   ....[4]....
        /*0054*/ 	.word	0xffffffff


	//----- nvinfo : EIATTR_COOP_GROUP_INSTR_OFFSETS
	.align		4
.L_29:
        /*0058*/ 	.byte	0x04, 0x28
        /*005a*/ 	.short	(.L_31 - .L_30)


	//   ....[0]....
.L_30:
        /*005c*/ 	.word	0x00000060


	//   ....[1]....
        /*0060*/ 	.word	0x00000070


	//   ....[2]....
        /*0064*/ 	.word	0x00000130


	//   ....[3]....
        /*0068*/ 	.word	0x00000280


	//   ....[4]....
        /*006c*/ 	.word	0x000011c0


	//----- nvinfo : EIATTR_REG_RECONFIG
	.align		4
.L_31:
        /*0070*/ 	.byte	0x01, 0x54
	.zero		2


	//----- nvinfo : EIATTR_SYSCALL_OFFSETS
	.align		4
        /*0074*/ 	.byte	0x04, 0x46
        /*0076*/ 	.short	(.L_33 - .L_32)


	//   ....[0]....
.L_32:
        /*0078*/ 	.word	0x000013b0


	//----- nvinfo : EIATTR_MBARRIER_INSTR_OFFSETS
	.align		4
.L_33:
        /*007c*/ 	.byte	0x04, 0x39
        /*007e*/ 	.short	(.L_35 - .L_34)


	//   ....[0]....
.L_34:
        /*0080*/ 	.word	0x00000230
        /*0084*/ 	.word	0x000000ff
        /*0088*/ 	.word	0x00000000
        /*008c*/ 	.short	0x0100
        /*008e*/ 	.byte	0x08
	.zero		1


	//   ....[1]....
        /*0090*/ 	.word	0x00000240
        /*0094*/ 	.word	0x000000ff
        /*0098*/ 	.word	0x00000010
        /*009c*/ 	.short	0x0100
        /*009e*/ 	.byte	0x08
	.zero		1


	//   ....[2]....
        /*00a0*/ 	.word	0x00000250
        /*00a4*/ 	.word	0x000000ff
        /*00a8*/ 	.word	0x00000008
        /*00ac*/ 	.short	0x0100
        /*00ae*/ 	.byte	0x08
	.zero		1


	//   ....[3]....
        /*00b0*/ 	.word	0x00000260
        /*00b4*/ 	.word	0x000000ff
        /*00b8*/ 	.word	0x00000018
        /*00bc*/ 	.short	0x0100
        /*00be*/ 	.byte	0x08
	.zero		1


	//   ....[4]....
        /*00c0*/ 	.word	0x00000530
        /*00c4*/ 	.word	0x000000ff
        /*00c8*/ 	.word	0x00000030
        /*00cc*/ 	.short	0x0100
        /*00ce*/ 	.byte	0x08
	.zero		1


	//   ....[5]....
        /*00d0*/ 	.word	0x00000590
        /*00d4*/ 	.word	0x000000ff
        /*00d8*/ 	.word	0x00000038
        /*00dc*/ 	.short	0x0100
        /*00de*/ 	.byte	0x08
	.zero		1


	//   ....[6]....
        /*00e0*/ 	.word	0x00001430
        /*00e4*/ 	.word	0x00000003
        /*00e8*/ 	.word	0x00000000
        /*00ec*/ 	.short	0x010a
        /*00ee*/ 	.byte	0x3f
	.zero		1


	//   ....[7]....
        /*00f0*/ 	.word	0x00001490
        /*00f4*/ 	.word	0x00000003
        /*00f8*/ 	.word	0x00000000
        /*00fc*/ 	.short	0x010a
        /*00fe*/ 	.byte	0x3f
	.zero		1


	//   ....[8]....
        /*0100*/ 	.word	0x00001cc0
        /*0104*/ 	.word	0x000000ff
        /*0108*/ 	.word	0x00000000
        /*010c*/ 	.short	0x010a
        /*010e*/ 	.byte	0x04
	.zero		1


	//   ....[9]....
        /*0110*/ 	.word	0x00001d00
        /*0114*/ 	.word	0x000000ff
        /*0118*/ 	.word	0x00000000
        /*011c*/ 	.short	0x010a
        /*011e*/ 	.byte	0x04
	.zero		1


	//   ....[10]....
        /*0120*/ 	.word	0x00002420
        /*0124*/ 	.word	0x000000ff
        /*0128*/ 	.word	0x00000000
        /*012c*/ 	.short	0x0101
        /*012e*/ 	.byte	0x0a
	.zero		1


	//   ....[11]....
        /*0130*/ 	.word	0x000025e0
        /*0134*/ 	.word	0x000000ff
        /*0138*/ 	.word	0x00000000
        /*013c*/ 	.short	0x0101
        /*013e*/ 	.byte	0x04
	.zero		1


	//   ....[12]....
        /*0140*/ 	.word	0x000073b0
        /*0144*/ 	.word	0x0000000e
        /*0148*/ 	.word	0x00000010
        /*014c*/ 	.short	0x010a
        /*014e*/ 	.byte	0x3f
	.zero		1


	//   ....[13]....
        /*0150*/ 	.word	0x00007830
        /*0154*/ 	.word	0x00000005
        /*0158*/ 	.word	0x00000038
        /*015c*/ 	.short	0x0101
        /*015e*/ 	.byte	0x3f
	.zero		1


	//   ....[14]....
        /*0160*/ 	.word	0x00007f40
        /*0164*/ 	.word	0x00000007
        /*0168*/ 	.word	0x00000000
        /*016c*/ 	.short	0x010a
        /*016e*/ 	.byte	0x3f
	.zero		1


	//   ....[15]....
        /*0170*/ 	.word	0x00007fc0
        /*0174*/ 	.word	0x00000003
        /*0178*/ 	.word	0x00000000
        /*017c*/ 	.short	0x010a
        /*017e*/ 	.byte	0x3f
	.zero		1


	//   ....[16]....
        /*0180*/ 	.word	0x00008020
        /*0184*/ 	.word	0x00000003
        /*0188*/ 	.word	0x00000000
        /*018c*/ 	.short	0x010a
        /*018e*/ 	.byte	0x3f
	.zero		1


	//   ....[17]....
        /*0190*/ 	.word	0x00008080
        /*0194*/ 	.word	0x00000004
        /*0198*/ 	.word	0x00000000
        /*019c*/ 	.short	0x010a
        /*019e*/ 	.byte	0x3f
	.zero		1


	//   ....[18]....
        /*01a0*/ 	.word	0x00008150
        /*01a4*/ 	.word	0x0000000e
        /*01a8*/ 	.word	0x00000010
        /*01ac*/ 	.short	0x010a
        /*01ae*/ 	.byte	0x3f
	.zero		1


	//   ....[19]....
        /*01b0*/ 	.word	0x00008220
        /*01b4*/ 	.word	0x00000007
        /*01b8*/ 	.word	0x00000000
        /*01bc*/ 	.short	0x010a
        /*01be*/ 	.byte	0x3f
	.zero		1


	//----- nvinfo : EIATTR_NUM_MBARRIERS
	.align		4
.L_35:
        /*01c0*/ 	.byte	0x03, 0x38
        /*01c2*/ 	.short	0x0006


	//----- nvinfo : EIATTR_EXIT_INSTR_OFFSETS
	.align		4
        /*01c4*/ 	.byte	0x04, 0x1c
        /*01c6*/ 	.short	(.L_37 - .L_36)


	//   ....[0]....
.L_36:
        /*01c8*/ 	.word	0x00000630


	//   ....[1]....
        /*01cc*/ 	.word	0x00000f00


	//   ....[2]....
        /*01d0*/ 	.word	0x00006a90


	//   ....[3]....
        /*01d4*/ 	.word	0x000070c0


	//   ....[4]....
        /*01d8*/ 	.word	0x00008010


	//----- nvinfo : EIATTR_MAX_THREADS
	.align		4
.L_37:
        /*01dc*/ 	.byte	0x04, 0x05
        /*01de*/ 	.short	(.L_39 - .L_38)
.L_38:
        /*01e0*/ 	.word	0x00000180
        /*01e4*/ 	.word	0x00000001
        /*01e8*/ 	.word	0x00000001


	//----- nvinfo : EIATTR_CRS_STACK_SIZE
	.align		4
.L_39:
        /*01ec*/ 	.byte	0x04, 0x1e
        /*01ee*/ 	.short	(.L_41 - .L_40)
.L_40:
        /*01f0*/ 	.word	0x00000000


	//----- nvinfo : EIATTR_CBANK_PARAM_SIZE
	.align		4
.L_41:
        /*01f4*/ 	.byte	0x03, 0x19
        /*01f6*/ 	.short	0x0470


	//----- nvinfo : EIATTR_PARAM_CBANK
	.align		4
        /*01f8*/ 	.byte	0x04, 0x0a
        /*01fa*/ 	.short	(.L_43 - .L_42)
	.align		4
.L_42:
        /*01fc*/ 	.word	index@(.nv.constant0._ZN7cutlass13device_kernelINS_4gemm6kernel13GemmUniversalIN4cute5tupleIJiiiiEEENS1_10collective13CollectiveMmaINS1_34MainloopSm90TmaGmmaWarpSpecializedILi2ENS5_IJNS4_1CILi1EEESB_SB_EEENS1_35KernelTmaWarpSpecializedCooperativeEEENS5_IJNSA_ILi256EEENSA_ILi64EEESG_EEEfNS5_IJlSB_lEEEfSI_NS4_8TiledMMAINS4_8MMA_AtomIJNS4_4SM904GMMA29MMA_64x64x8_F32TF32TF32_SS_TNILNSM_7ScaleInE1ELSO_1EEEEEENS4_6LayoutINS5_IJNSA_ILi2EEESB_SB_EEENS5_IJSB_NSA_ILi0EEESU_EEEEENS5_IJNS4_10UnderscoreESX_SX_EEEEENS4_13SM90_TMA_LOADENS4_14ComposedLayoutINS4_7SwizzleILi3ELi4ELi3EEENS4_18smem_ptr_flag_bitsILi32EEENSR_INS5_IJNSA_ILi8EEENSA_ILi32EEEEEENS5_IJS17_SB_EEEEEEEvNS4_8identityES10_S1B_vS1C_EENS_8epilogue10collective6detail29Sm90TmaWarpSpecializedAdapterINS1F_15DefaultEpilogueIfSI_SI_NS1E_6thread17LinearCombinationIfLi1EffLNS1J_9ScaleType4KindE0ELNS_15FloatRoundStyleE2EfEENS1_15EpilogueDefaultEEEEEvvEEEEvNT_6ParamsE)
        /*0200*/ 	.short	0x0210
        /*0202*/ 	.short	0x0470


	//----- nvinfo : EIATTR_SW_WAR
	.align		4
.L_43:
        /*0204*/ 	.byte	0x04, 0x36
        /*0206*/ 	.short	(.L_45 - .L_44)
.L_44:
        /*0208*/ 	.word	0x00000008
.L_45:


//--------------------- .nv.callgraph             --------------------------
	.section	.nv.callgraph,"",@"SHT_CUDA_CALLGRAPH"
	.align	4
	.sectionentsize	8
	.align		4
        /*0000*/ 	.word	0x00000000
	.align		4
        /*0004*/ 	.word	0xffffffff
	.align		4
        /*0008*/ 	.word	index@(_ZN7cutlass13device_kernelINS_4gemm6kernel13GemmUniversalIN4cute5tupleIJiiiiEEENS1_10collective13CollectiveMmaINS1_34MainloopSm90TmaGmmaWarpSpecializedILi2ENS5_IJNS4_1CILi1EEESB_SB_EEENS1_35KernelTmaWarpSpecializedCooperativeEEENS5_IJNSA_ILi256EEENSA_ILi64EEESG_EEEfNS5_IJlSB_lEEEfSI_NS4_8TiledMMAINS4_8MMA_AtomIJNS4_4SM904GMMA29MMA_64x64x8_F32TF32TF32_SS_TNILNSM_7ScaleInE1ELSO_1EEEEEENS4_6LayoutINS5_IJNSA_ILi2EEESB_SB_EEENS5_IJSB_NSA_ILi0EEESU_EEEEENS5_IJNS4_10UnderscoreESX_SX_EEEEENS4_13SM90_TMA_LOADENS4_14ComposedLayoutINS4_7SwizzleILi3ELi4ELi3EEENS4_18smem_ptr_flag_bitsILi32EEENSR_INS5_IJNSA_ILi8EEENSA_ILi32EEEEEENS5_IJS17_SB_EEEEEEEvNS4_8identityES10_S1B_vS1C_EENS_8epilogue10collective6detail29Sm90TmaWarpSpecializedAdapterINS1F_15DefaultEpilogueIfSI_SI_NS1E_6thread17LinearCombinationIfLi1EffLNS1J_9ScaleType4KindE0ELNS_15FloatRoundStyleE2EfEENS1_15EpilogueDefaultEEEEEvvEEEEvNT_6ParamsE)
	.align		4
        /*000c*/ 	.word	index@(__assertfail)
	.align		4
        /*0010*/ 	.word	0x00000000
	.align		4
        /*0014*/ 	.word	0xfffffffe
	.align		4
        /*0018*/ 	.word	0x00000000
	.align		4
        /*001c*/ 	.word	0xfffffffd
	.align		4
        /*0020*/ 	.word	0x00000000
	.align		4
        /*0024*/ 	.word	0xfffffffc


//--------------------- .nv.constant4             --------------------------
	.section	.nv.constant4,"a",@progbits
	.align	8
	.align		8
.nv.constant4:
        /*0000*/ 	.dword	__assertfail
	.align		8
        /*0008*/ 	.dword	__unnamed_1
	.align		8
        /*0010*/ 	.dword	_ZN40_INTERNAL_81b0face_4_k_cu_990fc1a4_283864cuda3std3__45__cpo5beginE
	.align		8
        /*0018*/ 	.dword	_ZN40_INTERNAL_81b0face_4_k_cu_990fc1a4_283864cuda3std3__45__cpo3endE
	.align		8
        /*0020*/ 	.dword	_ZN40_INTERNAL_81b0face_4_k_cu_990fc1a4_283864cuda3std3__45__cpo6cbeginE
	.align		8
        /*0028*/ 	.dword	_ZN40_INTERNAL_81b0face_4_k_cu_990fc1a4_283864cuda3std3__45__cpo4cendE
	.align		8
        /*0030*/ 	.dword	_ZN40_INTERNAL_81b0face_4_k_cu_990fc1a4_283864cuda3std3__442_GLOBAL__N__81b0face_4_k_cu_990fc1a4_283866ignoreE
	.align		8
        /*0038*/ 	.dword	_ZN40_INTERNAL_81b0face_4_k_cu_990fc1a4_283864cuda3std3__419piecewise_constructE
	.align		8
        /*0040*/ 	.dword	_ZN40_INTERNAL_81b0face_4_k_cu_990fc1a4_283864cuda3std3__48in_placeE
	.align		8
        /*0048*/ 	.dword	_ZN40_INTERNAL_81b0face_4_k_cu_990fc1a4_283864cuda3std6ranges3__45__cpo4swapE
	.align		8
        /*0050*/ 	.dword	_ZN40_INTERNAL_81b0face_4_k_cu_990fc1a4_283864cuda3std6ranges3__45__cpo9iter_moveE
	.align		8
        /*0058*/ 	.dword	_ZN40_INTERNAL_81b0face_4_k_cu_990fc1a4_283864cute7productE
	.align		8
        /*0060*/ 	.dword	_ZN40_INTERNAL_81b0face_4_k_cu_990fc1a4_283864cute1_E
	.align		8
        /*0068*/ 	.dword	$str$22
	.align		8
        /*0070*/ 	.dword	$str$23


//--------------------- .text._ZN7cutlass13device_kernelINS_4gemm6kernel13GemmUniversalIN4cute5tupleIJiiiiEEENS1_10collective13CollectiveMmaINS1_34MainloopSm90TmaGmmaWarpSpecializedILi2ENS5_IJNS4_1CILi1EEESB_SB_EEENS1_35KernelTmaWarpSpecializedCooperativeEEENS5_IJNSA_ILi256EEENSA_ILi64EEESG_EEEfNS5_IJlSB_lEEEfSI_NS4_8TiledMMAINS4_8MMA_AtomIJNS4_4SM904GMMA29MMA_64x64x8_F32TF32TF32_SS_TNILNSM_7ScaleInE1ELSO_1EEEEEENS4_6LayoutINS5_IJNSA_ILi2EEESB_SB_EEENS5_IJSB_NSA_ILi0EEESU_EEEEENS5_IJNS4_10UnderscoreESX_SX_EEEEENS4_13SM90_TMA_LOADENS4_14ComposedLayoutINS4_7SwizzleILi3ELi4ELi3EEENS4_18smem_ptr_flag_bitsILi32EEENSR_INS5_IJNSA_ILi8EEENSA_ILi32EEEEEENS5_IJS17_SB_EEEEEEEvNS4_8identityES10_S1B_vS1C_EENS_8epilogue10collective6detail29Sm90TmaWarpSpecializedAdapterINS1F_15DefaultEpilogueIfSI_SI_NS1E_6thread17LinearCombinationIfLi1EffLNS1J_9ScaleType4KindE0ELNS_15FloatRoundStyleE2EfEENS1_15EpilogueDefaultEEEEEvvEEEEvNT_6ParamsE --------------------------
	.section	.text._ZN7cutlass13device_kernelINS_4gemm6kernel13GemmUniversalIN4cute5tupleIJiiiiEEENS1_10collective13CollectiveMmaINS1_34MainloopSm90TmaGmmaWarpSpecializedILi2ENS5_IJNS4_1CILi1EEESB_SB_EEENS1_35KernelTmaWarpSpecializedCooperativeEEENS5_IJNSA_ILi256EEENSA_ILi64EEESG_EEEfNS5_IJlSB_lEEEfSI_NS4_8TiledMMAINS4_8MMA_AtomIJNS4_4SM904GMMA29MMA_64x64x8_F32TF32TF32_SS_TNILNSM_7ScaleInE1ELSO_1EEEEEENS4_6LayoutINS5_IJNSA_ILi2EEESB_SB_EEENS5_IJSB_NSA_ILi0EEESU_EEEEENS5_IJNS4_10UnderscoreESX_SX_EEEEENS4_13SM90_TMA_LOADENS4_14ComposedLayoutINS4_7SwizzleILi3ELi4ELi3EEENS4_18smem_ptr_flag_bitsILi32EEENSR_INS5_IJNSA_ILi8EEENSA_ILi32EEEEEENS5_IJS17_SB_EEEEEEEvNS4_8identityES10_S1B_vS1C_EENS_8epilogue10collective6detail29Sm90TmaWarpSpecializedAdapterINS1F_15DefaultEpilogueIfSI_SI_NS1E_6thread17LinearCombinationIfLi1EffLNS1J_9ScaleType4KindE0ELNS_15FloatRoundStyleE2EfEENS1_15EpilogueDefaultEEEEEvvEEEEvNT_6ParamsE,"ax",@progbits
	.align	128
.text._ZN7cutlass13device_kernelINS_4gemm6kernel13GemmUniversalIN4cute5tupleIJiiiiEEENS1_10collective13CollectiveMmaINS1_34MainloopSm90TmaGmmaWarpSpecializedILi2ENS5_IJNS4_1CILi1EEESB_SB_EEENS1_35KernelTmaWarpSpecializedCooperativeEEENS5_IJNSA_ILi256EEENSA_ILi64EEESG_EEEfNS5_IJlSB_lEEEfSI_NS4_8TiledMMAINS4_8MMA_AtomIJNS4_4SM904GMMA29MMA_64x64x8_F32TF32TF32_SS_TNILNSM_7ScaleInE1ELSO_1EEEEEENS4_6LayoutINS5_IJNSA_ILi2EEESB_SB_EEENS5_IJSB_NSA_ILi0EEESU_EEEEENS5_IJNS4_10UnderscoreESX_SX_EEEEENS4_13SM90_TMA_LOADENS4_14ComposedLayoutINS4_7SwizzleILi3ELi4ELi3EEENS4_18smem_ptr_flag_bitsILi32EEENSR_INS5_IJNSA_ILi8EEENSA_ILi32EEEEEENS5_IJS17_SB_EEEEEEEvNS4_8identityES10_S1B_vS1C_EENS_8epilogue10collective6detail29Sm90TmaWarpSpecializedAdapterINS1F_15DefaultEpilogueIfSI_SI_NS1E_6thread17LinearCombinationIfLi1EffLNS1J_9ScaleType4KindE0ELNS_15FloatRoundStyleE2EfEENS1_15EpilogueDefaultEEEEEvvEEEEvNT_6ParamsE:
        .type           _ZN7cutlass13device_kernelINS_4gemm6kernel13GemmUniversalIN4cute5tupleIJiiiiEEENS1_10collective13CollectiveMmaINS1_34MainloopSm90TmaGmmaWarpSpecializedILi2ENS5_IJNS4_1CILi1EEESB_SB_EEENS1_35KernelTmaWarpSpecializedCooperativeEEENS5_IJNSA_ILi256EEENSA_ILi64EEESG_EEEfNS5_IJlSB_lEEEfSI_NS4_8TiledMMAINS4_8MMA_AtomIJNS4_4SM904GMMA29MMA_64x64x8_F32TF32TF32_SS_TNILNSM_7ScaleInE1ELSO_1EEEEEENS4_6LayoutINS5_IJNSA_ILi2EEESB_SB_EEENS5_IJSB_NSA_ILi0EEESU_EEEEENS5_IJNS4_10UnderscoreESX_SX_EEEEENS4_13SM90_TMA_LOADENS4_14ComposedLayoutINS4_7SwizzleILi3ELi4ELi3EEENS4_18smem_ptr_flag_bitsILi32EEENSR_INS5_IJNSA_ILi8EEENSA_ILi32EEEEEENS5_IJS17_SB_EEEEEEEvNS4_8identityES10_S1B_vS1C_EENS_8epilogue10collective6detail29Sm90TmaWarpSpecializedAdapterINS1F_15DefaultEpilogueIfSI_SI_NS1E_6thread17LinearCombinationIfLi1EffLNS1J_9ScaleType4KindE0ELNS_15FloatRoundStyleE2EfEENS1_15EpilogueDefaultEEEEEvvEEEEvNT_6ParamsE,@function
        .size           _ZN7cutlass13device_kernelINS_4gemm6kernel13GemmUniversalIN4cute5tupleIJiiiiEEENS1_10collective13CollectiveMmaINS1_34MainloopSm90TmaGmmaWarpSpecializedILi2ENS5_IJNS4_1CILi1EEESB_SB_EEENS1_35KernelTmaWarpSpecializedCooperativeEEENS5_IJNSA_ILi256EEENSA_ILi64EEESG_EEEfNS5_IJlSB_lEEEfSI_NS4_8TiledMMAINS4_8MMA_AtomIJNS4_4SM904GMMA29MMA_64x64x8_F32TF32TF32_SS_TNILNSM_7ScaleInE1ELSO_1EEEEEENS4_6LayoutINS5_IJNSA_ILi2EEESB_SB_EEENS5_IJSB_NSA_ILi0EEESU_EEEEENS5_IJNS4_10UnderscoreESX_SX_EEEEENS4_13SM90_TMA_LOADENS4_14ComposedLayoutINS4_7SwizzleILi3ELi4ELi3EEENS4_18smem_ptr_flag_bitsILi32EEENSR_INS5_IJNSA_ILi8EEENSA_ILi32EEEEEENS5_IJS17_SB_EEEEEEEvNS4_8identityES10_S1B_vS1C_EENS_8epilogue10collective6detail29Sm90TmaWarpSpecializedAdapterINS1F_15DefaultEpilogueIfSI_SI_NS1E_6thread17LinearCombinationIfLi1EffLNS1J_9ScaleType4KindE0ELNS_15FloatRoundStyleE2EfEENS1_15EpilogueDefaultEEEEEvvEEEEvNT_6ParamsE,(.L_x_188 - _ZN7cutlass13device_kernelINS_4gemm6kernel13GemmUniversalIN4cute5tupleIJiiiiEEENS1_10collective13CollectiveMmaINS1_34MainloopSm90TmaGmmaWarpSpecializedILi2ENS5_IJNS4_1CILi1EEESB_SB_EEENS1_35KernelTmaWarpSpecializedCooperativeEEENS5_IJNSA_ILi256EEENSA_ILi64EEESG_EEEfNS5_IJlSB_lEEEfSI_NS4_8TiledMMAINS4_8MMA_AtomIJNS4_4SM904GMMA29MMA_64x64x8_F32TF32TF32_SS_TNILNSM_7ScaleInE1ELSO_1EEEEEENS4_6LayoutINS5_IJNSA_ILi2EEESB_SB_EEENS5_IJSB_NSA_ILi0EEESU_EEEEENS5_IJNS4_10UnderscoreESX_SX_EEEEENS4_13SM90_TMA_LOADENS4_14ComposedLayoutINS4_7SwizzleILi3ELi4ELi3EEENS4_18smem_ptr_flag_bitsILi32EEENSR_INS5_IJNSA_ILi8EEENSA_ILi32EEEEEENS5_IJS17_SB_EEEEEEEvNS4_8identityES10_S1B_vS1C_EENS_8epilogue10collective6detail29Sm90TmaWarpSpecializedAdapterINS1F_15DefaultEpilogueIfSI_SI_NS1E_6thread17LinearCombinationIfLi1EffLNS1J_9ScaleType4KindE0ELNS_15FloatRoundStyleE2EfEENS1_15EpilogueDefaultEEEEEvvEEEEvNT_6ParamsE)
        .other          _ZN7cutlass13device_kernelINS_4gemm6kernel13GemmUniversalIN4cute5tupleIJiiiiEEENS1_10collective13CollectiveMmaINS1_34MainloopSm90TmaGmmaWarpSpecializedILi2ENS5_IJNS4_1CILi1EEESB_SB_EEENS1_35KernelTmaWarpSpecializedCooperativeEEENS5_IJNSA_ILi256EEENSA_ILi64EEESG_EEEfNS5_IJlSB_lEEEfSI_NS4_8TiledMMAINS4_8MMA_AtomIJNS4_4SM904GMMA29MMA_64x64x8_F32TF32TF32_SS_TNILNSM_7ScaleInE1ELSO_1EEEEEENS4_6LayoutINS5_IJNSA_ILi2EEESB_SB_EEENS5_IJSB_NSA_ILi0EEESU_EEEEENS5_IJNS4_10UnderscoreESX_SX_EEEEENS4_13SM90_TMA_LOADENS4_14ComposedLayoutINS4_7SwizzleILi3ELi4ELi3EEENS4_18smem_ptr_flag_bitsILi32EEENSR_INS5_IJNSA_ILi8EEENSA_ILi32EEEEEENS5_IJS17_SB_EEEEEEEvNS4_8identityES10_S1B_vS1C_EENS_8epilogue10collective6detail29Sm90TmaWarpSpecializedAdapterINS1F_15DefaultEpilogueIfSI_SI_NS1E_6thread17LinearCombinationIfLi1EffLNS1J_9ScaleType4KindE0ELNS_15FloatRoundStyleE2EfEENS1_15EpilogueDefaultEEEEEvvEEEEvNT_6ParamsE,@"STO_CUDA_ENTRY STV_DEFAULT"
_ZN7cutlass13device_kernelINS_4gemm6kernel13GemmUniversalIN4cute5tupleIJiiiiEEENS1_10collective13CollectiveMmaINS1_34MainloopSm90TmaGmmaWarpSpecializedILi2ENS5_IJNS4_1CILi1EEESB_SB_EEENS1_35KernelTmaWarpSpecializedCooperativeEEENS5_IJNSA_ILi256EEENSA_ILi64EEESG_EEEfNS5_IJlSB_lEEEfSI_NS4_8TiledMMAINS4_8MMA_AtomIJNS4_4SM904GMMA29MMA_64x64x8_F32TF32TF32_SS_TNILNSM_7ScaleInE1ELSO_1EEEEEENS4_6LayoutINS5_IJNSA_ILi2EEESB_SB_EEENS5_IJSB_NSA_ILi0EEESU_EEEEENS5_IJNS4_10UnderscoreESX_SX_EEEEENS4_13SM90_TMA_LOADENS4_14ComposedLayoutINS4_7SwizzleILi3ELi4ELi3EEENS4_18smem_ptr_flag_bitsILi32EEENSR_INS5_IJNSA_ILi8EEENSA_ILi32EEEEEENS5_IJS17_SB_EEEEEEEvNS4_8identityES10_S1B_vS1C_EENS_8epilogue10collective6detail29Sm90TmaWarpSpecializedAdapterINS1F_15DefaultEpilogueIfSI_SI_NS1E_6thread17LinearCombinationIfLi1EffLNS1J_9ScaleType4KindE0ELNS_15FloatRoundStyleE2EfEENS1_15EpilogueDefaultEEEEEvvEEEEvNT_6ParamsE:
[----:B------:R-:W0:Y:S01]  /*0000*/  LDC R1, c[0x0][0x28] ;  /* 0x00000a00ff017b82 */ /* 0x000e220000000800 */
[----:B------:R-:W1:Y:S01]  /*0010*/  S2R R4, SR_TID.X ;  /* 0x0000000000047919 */ /* 0x000e620000002100 */
[----:B------:R-:W-:Y:S01]  /*0020*/  ELECT P0, URZ, PT ;  /* 0x00000000003f782f */ /* 0x000fe20003800000 */
[----:B------:R-:W-:Y:S01]  /*0030*/  BSSY B0, `(.L_x_0) ;  /* 0x000000f000007945 */ /* 0x000fe20003800000 */
[--C-:B-1----:R-:W-:Y:S02]  /*0040*/  SHF.R.U32.HI R0, RZ, 0x5, R4.reuse ;  /* 0x00000005ff007819 */ /* 0x102fe40000011604 */
[----:B------:R-:W-:-:S03]  /*0050*/  SHF.R.U32.HI R14, RZ, 0x7, R4 ;  /* 0x00000007ff0e7819 */ /* 0x000fc60000011604 */
[----:B------:R-:W1:Y:S04]  /*0060*/  SHFL.IDX PT, R5, R0, RZ, 0x1f ;  /* 0x00001fff00057589 */ /* 0x000e6800000e0000 */
[----:B------:R2:W3:Y:S01]  /*0070*/  SHFL.IDX PT, R10, R14, RZ, 0x1f ;  /* 0x00001fff0e0a7589 */ /* 0x0004e200000e0000 */
[----:B-1----:R-:W-:-:S13]  /*0080*/  ISETP.NE.OR P0, PT, R5, RZ, !P0 ;  /* 0x000000ff0500720c */ /* 0x002fda0004705670 */
[----:B0-23--:R-:W-:Y:S05]  /*0090*/  @P0 BRA `(.L_x_1) ;  /* 0x0000000000200947 */ /* 0x00dfea0003800000 */
[----:B------:R-:W-:Y:S02]  /*00a0*/  ULDC.64 UR4, c[0x0][0x198] ;  /* 0x0000660000047ab9 */ /* 0x000fe40000000a00 */
[----:B------:R-:W-:Y:S02]  /*00b0*/  UIADD3 UR6, UP0, UR4, 0xf0, URZ ;  /* 0x000000f004067890 */ /* 0x000fe4000ff1e03f */
[----:B------:R-:W-:Y:S02]  /*00c0*/  UIADD3 UR4, UP1, UR4, 0x1f0, URZ ;  /* 0x000001f004047890 */ /* 0x000fe4000ff3e03f */
[----:B------:R-:W-:Y:S02]  /*00d0*/  UIADD3.X UR7, URZ, UR5, URZ, UP0, !UPT ;  /* 0x000000053f077290 */ /* 0x000fe400087fe43f */
[----:B------:R-:W-:-:S07]  /*00e0*/  UIADD3.X UR5, URZ, UR5, URZ, UP1, !UPT ;  /* 0x000000053f057290 */ /* 0x000fce0008ffe43f */
[----:B------:R0:W-:Y:S02]  /*00f0*/  UTMACCTL.PF [UR6] ;  /* 0x00000000060079b9 */ /* 0x0001e40008040000 */
[----:B------:R0:W-:Y:S02]  /*0100*/  UTMACCTL.PF [UR4] ;  /* 0x00000000040079b9 */ /* 0x0001e40008040000 */
[----:B0-----:R-:W-:Y:S01]  /*0110*/  NOP ;  /* 0x0000000000007918 */ /* 0x001fe20000000000 */
.L_x_1:
[----:B------:R-:W-:Y:S05]  /*0120*/  BSYNC B0 ;  /* 0x0000000000007941 */ /* 0x000fea0003800000 */
.L_x_0:
[----:B------:R-:W0:Y:S02]  /*0130*/  SHFL.IDX PT, R2, R0, RZ, 0x1f ;  /* 0x00001fff00027589 */ /* 0x000e2400000e0000 */
[----:B0-----:R-:W-:-:S13]  /*0140*/  ISETP.NE.AND P0, PT, R2, RZ, PT ;  /* 0x000000ff0200720c */ /* 0x001fda0003f05270 */
[----:B------:R-:W-:Y:S05]  /*0150*/  @P0 BRA `(.L_x_2) ;  /* 0x0000000000480947 */ /* 0x000fea0003800000 */
[----:B------:R-:W0:Y:S01]  /*0160*/  S2UR UR8, SR_CgaCtaId ;  /* 0x00000000000879c3 */ /* 0x000e220000008800 */
[----:B------:R-:W-:Y:S01]  /*0170*/  UMOV UR4, 0x400 ;  /* 0x0000040000047882 */ /* 0x000fe20000000000 */
[----:B------:R-:W-:Y:S01]  /*0180*/  UMOV UR5, 0x1 ;  /* 0x0000000100057882 */ /* 0x000fe20000000000 */
[----:B------:R-:W-:Y:S01]  /*0190*/  UMOV UR6, 0x100 ;  /* 0x0000010000067882 */ /* 0x000fe20000000000 */
[----:B------:R-:W-:Y:S01]  /*01a0*/  ELECT P0, URZ, PT ;  /* 0x00000000003f782f */ /* 0x000fe20003800000 */
[----:B------:R-:W-:-:S04]  /*01b0*/  UIADD3 UR6, -UR6, 0x100000, URZ ;  /* 0x0010000006067890 */ /* 0x000fc8000fffe13f */
[----:B------:R-:W-:Y:S02]  /*01c0*/  USHF.L.U32 UR7, UR6, 0xb, URZ ;  /* 0x0000000b06077899 */ /* 0x000fe4000800063f */
[----:B------:R-:W-:Y:S02]  /*01d0*/  USHF.L.U32 UR6, UR6, 0x1, URZ ;  /* 0x0000000106067899 */ /* 0x000fe4000800063f */
[----:B0-----:R-:W-:Y:S02]  /*01e0*/  ULEA UR8, UR8, UR4, 0x18 ;  /* 0x0000000408087291 */ /* 0x001fe4000f8ec03f */
[----:B------:R-:W-:-:S04]  /*01f0*/  UIADD3 UR4, -UR5, 0x100000, URZ ;  /* 0x0010000005047890 */ /* 0x000fc8000fffe13f */
[----:B------:R-:W-:Y:S02]  /*0200*/  USHF.L.U32 UR5, UR4, 0xb, URZ ;  /* 0x0000000b04057899 */ /* 0x000fe4000800063f */
[----:B------:R-:W-:Y:S01]  /*0210*/  USHF.L.U32 UR4, UR4, 0x1, URZ ;  /* 0x0000000104047899 */ /* 0x000fe2000800063f */
[----:B------:R-:W0:Y:S11]  /*0220*/  FENCE.VIEW.ASYNC.S ;  /* 0x00000000000073c6 */ /* 0x000e360000000000 */
[----:B0-----:R0:W1:Y:S01]  /*0230*/  SYNCS.EXCH.64 URZ, [UR8], UR4 ;  /* 0x00000004083f75b2 */ /* 0x0010620008000100 */
[----:B------:R0:W2:Y:S01]  /*0240*/  SYNCS.EXCH.64 URZ, [UR8+0x10], UR6 ;  /* 0x00001006083f75b2 */ /* 0x0000a20008000100 */
[----:B------:R0:W3:Y:S01]  /*0250*/  SYNCS.EXCH.64 URZ, [UR8+0x8], UR4 ;  /* 0x00000804083f75b2 */ /* 0x0000e20008000100 */
[----:B------:R0:W4:Y:S01]  /*0260*/  SYNCS.EXCH.64 URZ, [UR8+0x18], UR6 ;  /* 0x00001806083f75b2 */ /* 0x0001220008000100 */
[----:B------:R-:W-:Y:S01]  /*0270*/  NOP ;  /* 0x0000000000007918 */ /* 0x000fe20000000000 */
.L_x_2:
[----:B------:R-:W5:Y:S01]  /*0280*/  SHFL.IDX PT, R0, R0, RZ, 0x1f ;  /* 0x00001fff00007589 */ /* 0x000f6200000e0000 */
[----:B------:R-:W-:Y:S01]  /*0290*/  ELECT P0, URZ, PT ;  /* 0x00000000003f782f */ /* 0x000fe20003800000 */
[----:B------:R-:W1:Y:S01]  /*02a0*/  LDC R2, c[0x0][0x65c] ;  /* 0x00019700ff027b82 */ /* 0x000e620000000800 */
[----:B0-----:R-:W-:Y:S01]  /*02b0*/  UMOV UR4, 0x20 ;  /* 0x0000002000047882 */ /* 0x001fe20000000000 */
[----:B------:R-:W0:Y:S01]  /*02c0*/  S2R R3, SR_CTAID.Y ;  /* 0x0000000000037919 */ /* 0x000e220000002600 */
[----:B------:R-:W-:Y:S01]  /*02d0*/  NOP ;  /* 0x0000000000007918 */ /* 0x000fe20000000000 */
[----:B------:R-:W-:Y:S01]  /*02e0*/  ISETP.NE.AND P2, PT, R10, RZ, PT ;  /* 0x000000ff0a00720c */ /* 0x000fe20003f45270 */
[----:B------:R-:W-:Y:S01]  /*02f0*/  NOP ;  /* 0x0000000000007918 */ /* 0x000fe20000000000 */
[----:B------:R-:W2:Y:S01]  /*0300*/  S2R R6, SR_CTAID.X ;  /* 0x0000000000067919 */ /* 0x000ea20000002500 */
[----:B------:R-:W-:Y:S02]  /*0310*/  LOP3.LUT R7, R7, 0xfffff7ff, RZ, 0xc0, !PT ;  /* 0xfffff7ff07077812 */ /* 0x000fe400078ec0ff */
[----:B-----5:R-:W-:-:S02]  /*0320*/  ISETP.NE.OR P0, PT, R0, RZ, !P0 ;  /* 0x000000ff0000720c */ /* 0x020fc40004705670 */
[----:B-1----:R-:W-:Y:S02]  /*0330*/  ISETP.NE.AND P3, PT, R2, 0x1, PT ;  /* 0x000000010200780c */ /* 0x002fe40003f65270 */
[----:B------:R-:W-:-:S04]  /*0340*/  SHF.R.S32.HI R0, RZ, 0x1f, R5 ;  /* 0x0000001fff007819 */ /* 0x000fc80000011405 */
[----:B------:R-:W-:-:S04]  /*0350*/  LEA.HI R0, R0, R5, RZ, 0x2 ;  /* 0x0000000500007211 */ /* 0x000fc800078f10ff */
[----:B------:R-:W-:Y:S01]  /*0360*/  LOP3.LUT R0, R0, 0xfffffffc, RZ, 0xc0, !PT ;  /* 0xfffffffc00007812 */ /* 0x000fe200078ec0ff */
[----:B------:R-:W-:Y:S01]  /*0370*/  VOTEU.ALL UP0, P0 ;  /* 0x00000000003f7886 */ /* 0x000fe20000000000 */
[----:B------:R-:W-:Y:S01]  /*0380*/  VOTEU.ALL UP1, P0 ;  /* 0x00000000003f7886 */ /* 0x000fe20000020000 */
[----:B------:R-:W2:Y:S01]  /*0390*/  @P3 LDC R17, c[0x0][0x10] ;  /* 0x00000400ff113b82 */ /* 0x000ea20000000800 */
[----:B------:R-:W-:Y:S01]  /*03a0*/  @P3 LOP3.LUT R7, R7, 0x800, RZ, 0xfc, !PT ;  /* 0x0000080007073812 */ /* 0x000fe200078efcff */
[----:B------:R-:W-:Y:S01]  /*03b0*/  IMAD.IADD R0, R5, 0x1, -R0 ;  /* 0x0000000105007824 */ /* 0x000fe200078e0a00 */
[----:B------:R-:W-:Y:S01]  /*03c0*/  @!UP0 UMOV UR6, 0x400 ;  /* 0x0000040000068882 */ /* 0x000fe20000000000 */
[----:B------:R-:W-:-:S04]  /*03d0*/  @!UP0 UIADD3 UR4, -UR4, 0x100000, URZ ;  /* 0x0010000004048890 */ /* 0x000fc8000fffe13f */
[----:B------:R-:W-:Y:S02]  /*03e0*/  @!UP0 USHF.L.U32 UR5, UR4, 0xb, URZ ;  /* 0x0000000b04058899 */ /* 0x000fe4000800063f */
[----:B------:R-:W-:Y:S01]  /*03f0*/  @!UP0 USHF.L.U32 UR4, UR4, 0x1, URZ ;  /* 0x0000000104048899 */ /* 0x000fe2000800063f */
[----:B0-----:R-:W-:Y:S01]  /*0400*/  @P3 IMAD.MOV.U32 R8, RZ, RZ, R3 ;  /* 0x000000ffff083224 */ /* 0x001fe200078e0003 */
[----:B------:R-:W-:Y:S01]  /*0410*/  ISETP.NE.AND P1, PT, R0, 0x3, PT ;  /* 0x000000030000780c */ /* 0x000fe20003f25270 */
[----:B------:R-:W0:Y:S01]  /*0420*/  @!UP0 S2UR UR7, SR_CgaCtaId ;  /* 0x00000000000789c3 */ /* 0x000e220000008800 */
[----:B------:R-:W-:Y:S02]  /*0430*/  @P3 IMAD.MOV.U32 R9, RZ, RZ, RZ ;  /* 0x000000ffff093224 */ /* 0x000fe400078e00ff */
[----:B------:R-:W-:Y:S02]  /*0440*/  IMAD.MOV.U32 R7, RZ, RZ, RZ ;  /* 0x000000ffff077224 */ /* 0x000fe400078e00ff */
[----:B------:R-:W-:-:S03]  /*0450*/  @P3 IMAD.MOV.U32 R5, RZ, RZ, RZ ;  /* 0x000000ffff053224 */ /* 0x000fc600078e00ff */
[----:B------:R-:W1:Y:S01]  /*0460*/  @!P3 LDC R11, c[0x0][0xc] ;  /* 0x00000300ff0bbb82 */ /* 0x000e620000000800 */
[----:B--2---:R-:W-:-:S04]  /*0470*/  @P3 IMAD.WIDE.U32 R16, R6, R17, R8 ;  /* 0x0000001106103225 */ /* 0x004fc800078e0008 */
[----:B------:R-:W-:Y:S01]  /*0480*/  @P3 IMAD.IADD R17, R17, 0x1, R5 ;  /* 0x0000000111113824 */ /* 0x000fe200078e0205 */
[----:B------:R-:W-:Y:S01]  /*0490*/  LOP3.LUT R5, R4, 0x7f, RZ, 0xc0, !PT ;  /* 0x0000007f04057812 */ /* 0x000fe200078ec0ff */
[----:B0-----:R-:W-:Y:S01]  /*04a0*/  @!UP0 ULEA UR8, UR7, UR6, 0x18 ;  /* 0x0000000607088291 */ /* 0x001fe2000f8ec03f */
[----:B------:R-:W-:Y:S02]  /*04b0*/  VOTEU.ALL UP0, P0 ;  /* 0x00000000003f7886 */ /* 0x000fe40000000000 */
[----:B------:R-:W-:Y:S01]  /*04c0*/  ULDC UR6, c[0x0][0xc] ;  /* 0x0000030000067ab9 */ /* 0x000fe20000000800 */
[----:B------:R-:W-:Y:S01]  /*04d0*/  ISETP.EQ.OR P0, PT, R0, RZ, !P1 ;  /* 0x000000ff0000720c */ /* 0x000fe20004f02670 */
[----:B------:R-:W-:-:S03]  /*04e0*/  ULDC UR7, c[0x0][0x10] ;  /* 0x0000040000077ab9 */ /* 0x000fc60000000800 */
[C---:B------:R-:W-:Y:S01]  /*04f0*/  ISETP.EQ.AND P0, PT, R10.reuse, RZ, P0 ;  /* 0x000000ff0a00720c */ /* 0x040fe20000702270 */
[----:B------:R-:W-:Y:S02]  /*0500*/  VIADD R10, R10, 0xffffffff ;  /* 0xffffffff0a0a7836 */ /* 0x000fe40000000000 */
[----:B-1----:R-:W-:Y:S01]  /*0510*/  @!P3 IMAD.WIDE.U32 R8, R11, R3, R6 ;  /* 0x000000030b08b225 */ /* 0x002fe200078e0006 */
[----:B------:R-:W0:Y:S02]  /*0520*/  FENCE.VIEW.ASYNC.S ;  /* 0x00000000000073c6 */ /* 0x000e240000000000 */
[----:B0-----:R-:W3:Y:S01]  /*0530*/  @!UP0 SYNCS.EXCH.64 URZ, [UR8+0x30], UR4 ;  /* 0x00003004083f85b2 */ /* 0x001ee20008000100 */
[----:B------:R-:W-:Y:S02]  /*0540*/  SEL R18, RZ, 0x1, !P0 ;  /* 0x00000001ff127807 */ /* 0x000fe40004000000 */
[----:B------:R-:W-:Y:S01]  /*0550*/  ISETP.GE.U32.AND P1, PT, R10, 0x2, PT ;  /* 0x000000020a00780c */ /* 0x000fe20003f26070 */
[----:B------:R-:W-:Y:S01]  /*0560*/  @!P3 IMAD.MOV.U32 R17, RZ, RZ, R9 ;  /* 0x000000ffff11b224 */ /* 0x000fe200078e0009 */
[----:B------:R-:W-:-:S02]  /*0570*/  @!P3 MOV R16, R8 ;  /* 0x000000080010b202 */ /* 0x000fc40000000f00 */
[----:B------:R-:W-:Y:S01]  /*0580*/  SEL R18, R18, 0x2, P1 ;  /* 0x0000000212127807 */ /* 0x000fe20000800000 */
[----:B------:R0:W3:Y:S01]  /*0590*/  @!UP1 SYNCS.EXCH.64 URZ, [UR8+0x38], UR4 ;  /* 0x00003804083f95b2 */ /* 0x0000e20008000100 */
[----:B------:R-:W-:Y:S01]  /*05a0*/  NOP ;  /* 0x0000000000007918 */ /* 0x000fe20000000000 */
[----:B0-----:R-:W-:-:S03]  /*05b0*/  UIMAD.WIDE.U32 UR4, UR6, UR7, URZ ;  /* 0x00000007060472a5 */ /* 0x001fc6000f8e003f */
[----:B------:R-:W-:Y:S02]  /*05c0*/  ULDC UR6, c[0x0][0x14] ;  /* 0x0000050000067ab9 */ /* 0x000fe40000000800 */
[----:B------:R-:W-:Y:S02]  /*05d0*/  UIMAD.WIDE.U32 UR38, UR4, UR6, URZ ;  /* 0x00000006042672a5 */ /* 0x000fe4000f8e003f */
[----:B------:R-:W-:-:S04]  /*05e0*/  UIMAD UR41, UR5, UR6, URZ ;  /* 0x00000006052972a4 */ /* 0x000fc8000f8e023f */
[----:B------:R-:W-:Y:S01]  /*05f0*/  UIADD3 UR41, UR39, UR41, URZ ;  /* 0x0000002927297290 */ /* 0x000fe2000fffe03f */
[----:B---34-:R-:W-:Y:S06]  /*0600*/  BAR.SYNC.DEFER_BLOCKING 0x0 ;  /* 0x0000000000007b1d */ /* 0x018fec0000010000 */
[----:B------:R-:W-:Y:S05]  /*0610*/  @!P2 BRA `(.L_x_3) ;  /* 0x000000640020a947 */ /* 0x000fea0003800000 */
[----:B------:R-:W-:-:S13]  /*0620*/  ISETP.GT.U32.AND P0, PT, R10, 0x1, PT ;  /* 0x000000010a00780c */ /* 0x000fda0003f04070 */
[----:B------:R-:W-:Y:S05]  /*0630*/  @P0 EXIT ;  /* 0x000000000000094d */ /* 0x000fea0003800000 */
[----:B------:R-:W-:Y:S01]  /*0640*/  ULDC.64 UR4, c[0x0][0x650] ;  /* 0x0001940000047ab9 */ /* 0x000fe20000000a00 */
[----:B------:R-:W-:Y:S01]  /*0650*/  PRMT R0, RZ, 0x7610, R0 ;  /* 0x00007610ff007816 */ /* 0x000fe20000000000 */
[----:B------:R-:W-:Y:S01]  /*0660*/  IMAD.MOV.U32 R113, RZ, RZ, -0x1 ;  /* 0xffffffffff717424 */ /* 0x000fe200078e00ff */
[----:B------:R-:W-:Y:S01]  /*0670*/  ISETP.GE.U32.AND P0, PT, R16, UR4, PT ;  /* 0x0000000410007c0c */ /* 0x000fe2000bf06070 */
[----:B------:R-:W-:Y:S02]  /*0680*/  IMAD.MOV.U32 R101, RZ, RZ, -0x1 ;  /* 0xffffffffff657424 */ /* 0x000fe400078e00ff */
[----:B------:R-:W-:Y:S01]  /*0690*/  IMAD.MOV.U32 R19, RZ, RZ, -0x1 ;  /* 0xffffffffff137424 */ /* 0x000fe200078e00ff */
[----:B------:R-:W-:-:S13]  /*06a0*/  ISETP.GE.U32.AND.EX P0, PT, R17, UR5, PT, P0 ;  /* 0x0000000511007c0c */ /* 0x000fda000bf06100 */
[----:B------:R-:W-:Y:S05]  /*06b0*/  @P0 BRA `(.L_x_4) ;  /* 0x0000000400580947 */ /* 0x000fea0003800000 */
[----:B------:R-:W0:Y:S01]  /*06c0*/  LDC.64 R20, c[0x0][0x628] ;  /* 0x00018a00ff147b82 */ /* 0x000e220000000a00 */
[----:B------:R-:W-:Y:S02]  /*06d0*/  IMAD.MOV.U32 R8, RZ, RZ, R16 ;  /* 0x000000ffff087224 */ /* 0x000fe400078e0010 */
[----:B------:R-:W-:-:S05]  /*06e0*/  IMAD.MOV.U32 R9, RZ, RZ, R17 ;  /* 0x000000ffff097224 */ /* 0x000fca00078e0011 */
[----:B------:R-:W1:Y:S08]  /*06f0*/  LDC R0, c[0x0][0x630] ;  /* 0x00018c00ff007b82 */ /* 0x000e700000000800 */
[----:B------:R-:W2:Y:S01]  /*0700*/  LDC.64 R22, c[0x0][0x620] ;  /* 0x00018800ff167b82 */ /* 0x000ea20000000a00 */
[----:B0-----:R-:W-:-:S04]  /*0710*/  ISETP.NE.U32.AND P0, PT, R20, RZ, PT ;  /* 0x000000ff1400720c */ /* 0x001fc80003f05070 */
[----:B------:R-:W-:-:S13]  /*0720*/  ISETP.NE.AND.EX P0, PT, R21, RZ, PT, P0 ;  /* 0x000000ff1500720c */ /* 0x000fda0003f05300 */
[----:B-12---:R-:W-:Y:S05]  /*0730*/  @!P0 BRA `(.L_x_5) ;  /* 0x0000000000288947 */ /* 0x006fea0003800000 */
[----:B------:R-:W0:Y:S02]  /*0740*/  LDC R13, c[0x0][0x634] ;  /* 0x00018d00ff0d7b82 */ /* 0x000e240000000800 */
[----:B0-----:R-:W-:-:S05]  /*0750*/  IADD3 R13, P0, R16, R13, RZ ;  /* 0x0000000d100d7210 */ /* 0x001fca0007f1e0ff */
[----:B------:R-:W-:-:S04]  /*0760*/  IMAD.X R15, RZ, RZ, R17, P0 ;  /* 0x000000ffff0f7224 */ /* 0x000fc800000e0611 */
[----:B------:R-:W-:-:S04]  /*0770*/  IMAD.WIDE.U32 R8, R15, R20, RZ ;  /* 0x000000140f087225 */ /* 0x000fc800078e00ff */
[----:B------:R-:W-:-:S04]  /*0780*/  IMAD.WIDE.U32 R10, P0, R13, R21, R8 ;  /* 0x000000150d0a7225 */ /* 0x000fc80007800008 */
[----:B------:R-:W-:Y:S01]  /*0790*/  IMAD.WIDE.U32 R8, R13, R20, RZ ;  /* 0x000000140d087225 */ /* 0x000fe200078e00ff */
[----:B------:R-:W-:-:S03]  /*07a0*/  IADD3.X R13, RZ, RZ, RZ, P0, !PT ;  /* 0x000000ffff0d7210 */ /* 0x000fc600007fe4ff */
[----:B------:R-:W-:Y:S01]  /*07b0*/  IMAD.MOV.U32 R12, RZ, RZ, R11 ;  /* 0x000000ffff0c7224 */ /* 0x000fe200078e000b */
[----:B------:R-:W-:-:S05]  /*07c0*/  IADD3 RZ, P0, R9, R10, RZ ;  /* 0x0000000a09ff7210 */ /* 0x000fca0007f1e0ff */
[----:B------:R-:W-:-:S08]  /*07d0*/  IMAD.WIDE.U32.X R8, R15, R21, R12, P0 ;  /* 0x000000150f087225 */ /* 0x000fd000000e040c */
.L_x_5:
[-CC-:B------:R-:W-:Y:S01]  /*07e0*/  SHF.R.U64 R25, R8, R0.reuse, R9.reuse ;  /* 0x0000000008197219 */ /* 0x180fe20000001209 */
[----:B------:R-:W0:Y:S01]  /*07f0*/  LDC R12, c[0x0][0x618] ;  /* 0x00018600ff0c7b82 */ /* 0x000e220000000800 */
[----:B------:R-:W-:Y:S01]  /*0800*/  SHF.R.U32.HI R7, RZ, R0, R9 ;  /* 0x00000000ff077219 */ /* 0x000fe20000011609 */
[----:B------:R-:W-:Y:S01]  /*0810*/  ULDC UR4, c[0x0][0x150] ;  /* 0x0000540000047ab9 */ /* 0x000fe20000000800 */
[----:B------:R-:W-:Y:S02]  /*0820*/  IADD3 R11, P0, RZ, -R25, RZ ;  /* 0x80000019ff0b7210 */ /* 0x000fe40007f1e0ff */
[----:B------:R-:W-:-:S03]  /*0830*/  I2FP.F32.U32 R0, R6 ;  /* 0x0000000600007245 */ /* 0x000fc60000201000 */
[----:B------:R-:W1:Y:S01]  /*0840*/  LDC.64 R30, c[0x0][0x640] ;  /* 0x00019000ff1e7b82 */ /* 0x000e620000000a00 */
[----:B------:R-:W-:Y:S02]  /*0850*/  IMAD.X R13, RZ, RZ, ~R7, P0 ;  /* 0x000000ffff0d7224 */ /* 0x000fe400000e0e07 */
[----:B------:R-:W-:Y:S01]  /*0860*/  FMUL R0, R0, UR4 ;  /* 0x0000000400007c20 */ /* 0x000fe20008400000 */
[----:B------:R-:W-:Y:S01]  /*0870*/  IMAD.WIDE.U32 R8, R11, R22, R16 ;  /* 0x000000160b087225 */ /* 0x000fe200078e0010 */
[----:B------:R-:W-:-:S03]  /*0880*/  ULDC UR4, c[0x0][0x154] ;  /* 0x0000550000047ab9 */ /* 0x000fc60000000800 */
[----:B------:R-:W-:Y:S01]  /*0890*/  IMAD R10, R13, R22, RZ ;  /* 0x000000160d0a7224 */ /* 0x000fe200078e02ff */
[----:B------:R-:W2:Y:S01]  /*08a0*/  LDC R7, c[0x0][0x144] ;  /* 0x00005100ff077b82 */ /* 0x000ea20000000800 */
[----:B------:R-:W3:Y:S02]  /*08b0*/  F2I.U32.TRUNC.NTZ R0, R0 ;  /* 0x0000000000007305 */ /* 0x000ee4000020f000 */
[----:B------:R-:W-:-:S04]  /*08c0*/  IMAD R11, R11, R23, R10 ;  /* 0x000000170b0b7224 */ /* 0x000fc800078e020a */
[----:B------:R-:W-:Y:S01]  /*08d0*/  IMAD.IADD R9, R9, 0x1, R11 ;  /* 0x0000000109097824 */ /* 0x000fe200078e020b */
[----:B------:R-:W4:Y:S01]  /*08e0*/  LDC R24, c[0x0][0x608] ;  /* 0x00018200ff187b82 */ /* 0x000f220000000800 */
[----:B------:R-:W-:-:S03]  /*08f0*/  IMAD.MOV.U32 R11, RZ, RZ, -0x1 ;  /* 0xffffffffff0b7424 */ /* 0x000fc600078e00ff */
[-CC-:B0-----:R-:W-:Y:S02]  /*0900*/  SHF.R.U64 R22, R8, R12.reuse, R9.reuse ;  /* 0x0000000c08167219 */ /* 0x181fe40000001209 */
[----:B------:R-:W-:Y:S02]  /*0910*/  I2FP.F32.U32 R8, R3 ;  /* 0x0000000300087245 */ /* 0x000fe40000201000 */
[----:B------:R-:W0:Y:S01]  /*0920*/  LDC R28, c[0x0][0x658] ;  /* 0x00019600ff1c7b82 */ /* 0x000e220000000800 */
[----:B-1----:R-:W-:Y:S01]  /*0930*/  ISETP.NE.U32.AND P0, PT, R30, RZ, PT ;  /* 0x000000ff1e00720c */ /* 0x002fe20003f05070 */
[----:B---3--:R-:W-:Y:S02]  /*0940*/  IMAD.MOV R10, RZ, RZ, -R0 ;  /* 0x000000ffff0a7224 */ /* 0x008fe400078e0a00 */
[----:B------:R-:W-:Y:S01]  /*0950*/  FMUL R8, R8, UR4 ;  /* 0x0000000408087c20 */ /* 0x000fe20008400000 */
[----:B------:R-:W-:Y:S02]  /*0960*/  SHF.R.U32.HI R9, RZ, R12, R9 ;  /* 0x0000000cff097219 */ /* 0x000fe40000011609 */
[----:B------:R-:W-:Y:S01]  /*0970*/  ISETP.NE.AND.EX P0, PT, R31, RZ, PT, P0 ;  /* 0x000000ff1f00720c */ /* 0x000fe20003f05300 */
[----:B------:R1:W3:Y:S01]  /*0980*/  F2I.U32.TRUNC.NTZ R15, R8 ;  /* 0x00000008000f7305 */ /* 0x0002e2000020f000 */
[----:B------:R-:W1:Y:S01]  /*0990*/  LDC R20, c[0x0][0x148] ;  /* 0x00005200ff147b82 */ /* 0x000e620000000800 */
[----:B--2---:R-:W-:-:S07]  /*09a0*/  IMAD R0, R7, R10, R6 ;  /* 0x0000000a07007224 */ /* 0x004fce00078e0206 */
[----:B------:R-:W2:Y:S01]  /*09b0*/  LDC R26, c[0x0][0x600] ;  /* 0x00018000ff1a7b82 */ /* 0x000ea20000000800 */
[-CC-:B----4-:R-:W-:Y:S02]  /*09c0*/  SHF.R.U64 R32, R22, R24.reuse, R9.reuse ;  /* 0x0000001816207219 */ /* 0x190fe40000001209 */
[----:B------:R-:W-:Y:S01]  /*09d0*/  SHF.R.U32.HI R7, RZ, R24, R9 ;  /* 0x00000018ff077219 */ /* 0x000fe20000011609 */
[----:B------:R-:W-:-:S04]  /*09e0*/  IMAD.MOV.U32 R9, RZ, RZ, 0x1 ;  /* 0x00000001ff097424 */ /* 0x000fc800078e00ff */
[----:B------:R-:W4:Y:S01]  /*09f0*/  LDC R21, c[0x0][0x648] ;  /* 0x00019200ff157b82 */ /* 0x000f220000000800 */
[-C--:B0-----:R-:W-:Y:S02]  /*0a00*/  SHF.L.U32 R6, R11, R28.reuse, RZ ;  /* 0x0000001c0b067219 */ /* 0x081fe400000006ff */
[--C-:B------:R-:W-:Y:S02]  /*0a10*/  SHF.R.U64 R24, R32, R28, R7.reuse ;  /* 0x0000001c20187219 */ /* 0x100fe40000001207 */
[----:B------:R-:W-:Y:S02]  /*0a20*/  LOP3.LUT R13, RZ, R6, RZ, 0x33, !PT ;  /* 0x00000006ff0d7212 */ /* 0x000fe400078e33ff */
[-C--:B------:R-:W-:Y:S01]  /*0a30*/  SHF.R.U32.HI R7, RZ, R28.reuse, R7 ;  /* 0x0000001cff077219 */ /* 0x080fe20000011607 */
[----:B------:R-:W0:Y:S01]  /*0a40*/  LDC R23, c[0x0][0x638] ;  /* 0x00018e00ff177b82 */ /* 0x000e220000000800 */
[----:B------:R-:W-:Y:S01]  /*0a50*/  SHF.L.U32 R12, R9, R28, RZ ;  /* 0x0000001c090c7219 */ /* 0x000fe200000006ff */
[----:B------:R-:W-:-:S06]  /*0a60*/  IMAD.MOV.U32 R6, RZ, RZ, R24 ;  /* 0x000000ffff067224 */ /* 0x000fcc00078e0018 */
[----:B------:R-:W0:Y:S01]  /*0a70*/  LDC R113, c[0x0][0x610] ;  /* 0x00018400ff717b82 */ /* 0x000e220000000800 */
[----:B-1-3--:R-:W-:Y:S05]  /*0a80*/  @!P0 BRA `(.L_x_6) ;  /* 0x0000000000288947 */ /* 0x00afea0003800000 */
[----:B------:R-:W1:Y:S02]  /*0a90*/  LDC R11, c[0x0][0x64c] ;  /* 0x00019300ff0b7b82 */ /* 0x000e640000000800 */
[----:B-1----:R-:W-:-:S04]  /*0aa0*/  IADD3 R11, P0, R24, R11, RZ ;  /* 0x0000000b180b7210 */ /* 0x002fc80007f1e0ff */
[----:B------:R-:W-:-:S05]  /*0ab0*/  IADD3.X R19, RZ, R7, RZ, P0, !PT ;  /* 0x00000007ff137210 */ /* 0x000fca00007fe4ff */
[----:B------:R-:W-:-:S04]  /*0ac0*/  IMAD.WIDE.U32 R6, R19, R30, RZ ;  /* 0x0000001e13067225 */ /* 0x000fc800078e00ff */
[----:B------:R-:W-:-:S04]  /*0ad0*/  IMAD.WIDE.U32 R8, P0, R11, R31, R6 ;  /* 0x0000001f0b087225 */ /* 0x000fc80007800006 */
[----:B------:R-:W-:-:S04]  /*0ae0*/  IMAD.WIDE.U32 R6, R11, R30, RZ ;  /* 0x0000001e0b067225 */ /* 0x000fc800078e00ff */
[----:B------:R-:W-:Y:S01]  /*0af0*/  IMAD.X R11, RZ, RZ, RZ, P0 ;  /* 0x000000ffff0b7224 */ /* 0x000fe200000e06ff */
[----:B------:R-:W-:Y:S01]  /*0b00*/  IADD3 RZ, P0, R7, R8, RZ ;  /* 0x0000000807ff7210 */ /* 0x000fe20007f1e0ff */
[----:B------:R-:W-:-:S04]  /*0b10*/  IMAD.MOV.U32 R10, RZ, RZ, R9 ;  /* 0x000000ffff0a7224 */ /* 0x000fc800078e0009 */
[----:B------:R-:W-:-:S08]  /*0b20*/  IMAD.WIDE.U32.X R6, R19, R31, R10, P0 ;  /* 0x0000001f13067225 */ /* 0x000fd000000e040a */
.L_x_6:
[----:B----4-:R-:W-:Y:S01]  /*0b30*/  SHF.R.U64 R6, R6, R21, R7 ;  /* 0x0000001506067219 */ /* 0x010fe20000001207 */
[----:B--2---:R-:W-:Y:S01]  /*0b40*/  VIADD R7, R26, 0xffffffff ;  /* 0xffffffff1a077836 */ /* 0x004fe20000000000 */
[----:B------:R-:W-:Y:S01]  /*0b50*/  LOP3.LUT R13, R32, R13, RZ, 0xc0, !PT ;  /* 0x0000000d200d7212 */ /* 0x000fe200078ec0ff */
[----:B------:R-:W-:Y:S02]  /*0b60*/  IMAD.MOV R15, RZ, RZ, -R15 ;  /* 0x000000ffff0f7224 */ /* 0x000fe400078e0a0f */
[----:B------:R-:W-:Y:S02]  /*0b70*/  IMAD.MOV R8, RZ, RZ, -R6 ;  /* 0x000000ffff087224 */ /* 0x000fe400078e0a06 */
[----:B------:R-:W-:Y:S01]  /*0b80*/  IMAD R13, R12, R6, R13 ;  /* 0x000000060c0d7224 */ /* 0x000fe200078e020d */
[----:B------:R-:W-:Y:S01]  /*0b90*/  LOP3.LUT R6, R22, R7, RZ, 0xc0, !PT ;  /* 0x0000000716067212 */ /* 0x000fe200078ec0ff */
[----:B------:R-:W-:Y:S02]  /*0ba0*/  @P3 IMAD R0, R20, R15, R3 ;  /* 0x0000000f14003224 */ /* 0x000fe400078e0203 */
[----:B0-----:R-:W-:-:S02]  /*0bb0*/  IMAD R3, R8, R23, R24 ;  /* 0x0000001708037224 */ /* 0x001fc400078e0218 */
[----:B------:R-:W-:Y:S02]  /*0bc0*/  IMAD R113, R13, R113, R0 ;  /* 0x000000710d717224 */ /* 0x000fe400078e0200 */
[----:B------:R-:W-:Y:S02]  /*0bd0*/  IMAD R6, R3, R26, R6 ;  /* 0x0000001a03067224 */ /* 0x000fe400078e0206 */
[----:B------:R-:W-:Y:S02]  /*0be0*/  IMAD.MOV.U32 R0, RZ, RZ, 0x1 ;  /* 0x00000001ff007424 */ /* 0x000fe400078e00ff */
[----:B------:R-:W-:Y:S01]  /*0bf0*/  IMAD.MOV.U32 R19, RZ, RZ, R25 ;  /* 0x000000ffff137224 */ /* 0x000fe200078e0019 */
[----:B------:R-:W-:Y:S02]  /*0c00*/  SEL R101, R6, R113, !P3 ;  /* 0x0000007106657207 */ /* 0x000fe40005800000 */
[----:B------:R-:W-:-:S07]  /*0c10*/  SEL R113, R113, R6, !P3 ;  /* 0x0000000671717207 */ /* 0x000fce0005800000 */
.L_x_4:
[----:B------:R-:W-:-:S08]  /*0c20*/  NOP ;  /* 0x0000000000007918 */ /* 0x000fd00000000000 */
[----:B------:R-:W0:Y:S02]  /*0c30*/  USETMAXREG.TRY_ALLOC.CTAPOOL UP0, 0xe8 ;  /* 0x000000e8000079c8 */ /* 0x000e240008000600 */
[----:B0-----:R-:W-:-:S13]  /*0c40*/  PLOP3.LUT P0, PT, PT, PT, UP0, 0x80, 0x0 ;  /* 0x000000000000781c */ /* 0x001fda0003f0f008 */
[----:B------:R-:W-:Y:S05]  /*0c50*/  @!P0 BRA `(.L_x_4) ;  /* 0xfffffffc00f08947 */ /* 0x000fea000383ffff */
[----:B------:R-:W-:Y:S01]  /*0c60*/  ULDC.64 UR4, c[0x0][0x598] ;  /* 0x0001660000047ab9 */ /* 0x000fe20000000a00 */
[----:B------:R-:W-:Y:S01]  /*0c70*/  ULDC.64 UR36, c[0x0][0x208] ;  /* 0x0000820000247ab9 */ /* 0x000fe20000000a00 */
[----:B------:R-:W-:-:S04]  /*0c80*/  ISETP.NE.U32.AND P0, PT, RZ, UR4, PT ;  /* 0x00000004ff007c0c */ /* 0x000fc8000bf05070 */
[----:B------:R-:W-:-:S13]  /*0c90*/  ISETP.NE.AND.EX P0, PT, RZ, UR5, PT, P0 ;  /* 0x00000005ff007c0c */ /* 0x000fda000bf05300 */
[----:B------:R-:W-:Y:S05]  /*0ca0*/  @!P0 BRA `(.L_x_7) ;  /* 0x00000000001c8947 */ /* 0x000fea0003800000 */
[----:B------:R-:W0:Y:S02]  /*0cb0*/  LDC.64 R6, c[0x0][0x598] ;  /* 0x00016600ff067b82 */ /* 0x000e240000000a00 */
[----:B0-----:R-:W2:Y:S02]  /*0cc0*/  LDG.E.64 R6, desc[UR36][R6.64] ;  /* 0x0000002406067981 */ /* 0x001ea4000c1e1b00 */
[----:B--2---:R-:W-:-:S04]  /*0cd0*/  ISETP.NE.U32.AND P0, PT, R6, RZ, PT ;  /* 0x000000ff0600720c */ /* 0x004fc80003f05070 */
[----:B------:R-:W-:-:S13]  /*0ce0*/  ISETP.NE.AND.EX P0, PT, R7, RZ, PT, P0 ;  /* 0x000000ff0700720c */ /* 0x000fda0003f05300 */
[----:B------:R-:W-:Y:S05]  /*0cf0*/  @!P0 BRA `(.L_x_7) ;  /* 0x0000000000088947 */ /* 0x000fea0003800000 */
[----:B------:R0:W5:Y:S01]  /*0d00*/  LD.E R88, desc[UR36][R6.64] ;  /* 0x0000002406587980 */ /* 0x000162000c101900 */
[----:B------:R-:W-:Y:S05]  /*0d10*/  BRA `(.L_x_8) ;  /* 0x0000000000247947 */ /* 0x000fea0003800000 */
.L_x_7:
[----:B------:R-:W-:Y:S02]  /*0d20*/  ULDC.64 UR4, c[0x0][0x588] ;  /* 0x0001620000047ab9 */ /* 0x000fe40000000a00 */
[----:B------:R-:W-:-:S04]  /*0d30*/  ISETP.NE.U32.AND P0, PT, RZ, UR4, PT ;  /* 0x00000004ff007c0c */ /* 0x000fc8000bf05070 */
[----:B------:R-:W-:-:S13]  /*0d40*/  ISETP.NE.AND.EX P0, PT, RZ, UR5, PT, P0 ;  /* 0x00000005ff007c0c */ /* 0x000fda000bf05300 */
[----:B------:R-:W-:Y:S05]  /*0d50*/  @!P0 BRA `(.L_x_9) ;  /* 0x00000000000c8947 */ /* 0x000fea0003800000 */
[----:B------:R-:W0:Y:S02]  /*0d60*/  LDC.64 R88, c[0x0][0x588] ;  /* 0x00016200ff587b82 */ /* 0x000e240000000a00 */
[----:B0-----:R1:W5:Y:S01]  /*0d70*/  LDG.E R88, desc[UR36][R88.64] ;  /* 0x0000002458587981 */ /* 0x001362000c1e1900 */
[----:B------:R-:W-:Y:S05]  /*0d80*/  BRA `(.L_x_8) ;  /* 0x0000000000087947 */ /* 0x000fea0003800000 */
.L_x_9:
[----:B------:R-:W-:Y:S02]  /*0d90*/  ULDC UR4, c[0x0][0x580] ;  /* 0x0001600000047ab9 */ /* 0x000fe40000000800 */
[----:B------:R-:W-:-:S07]  /*0da0*/  MOV R88, UR4 ;  /* 0x0000000400587c02 */ /* 0x000fce0008000f00 */
.L_x_8:
[----:B------:R-:W-:Y:S02]  /*0db0*/  ULDC.64 UR4, c[0x0][0x5a0] ;  /* 0x0001680000047ab9 */ /* 0x000fe40000000a00 */
[----:B------:R-:W-:-:S04]  /*0dc0*/  ISETP.NE.U32.AND P0, PT, RZ, UR4, PT ;  /* 0x00000004ff007c0c */ /* 0x000fc8000bf05070 */
[----:B------:R-:W-:-:S13]  /*0dd0*/  ISETP.NE.AND.EX P0, PT, RZ, UR5, PT, P0 ;  /* 0x00000005ff007c0c */ /* 0x000fda000bf05300 */
[----:B------:R-:W-:Y:S05]  /*0de0*/  @!P0 BRA `(.L_x_10) ;  /* 0x00000000001c8947 */ /* 0x000fea0003800000 */
[----:B0-----:R-:W0:Y:S02]  /*0df0*/  LDC.64 R6, c[0x0][0x5a0] ;  /* 0x00016800ff067b82 */ /* 0x001e240000000a00 */
[----:B0-----:R-:W2:Y:S02]  /*0e00*/  LDG.E.64 R6, desc[UR36][R6.64] ;  /* 0x0000002406067981 */ /* 0x001ea4000c1e1b00 */
[----:B--2---:R-:W-:-:S04]  /*0e10*/  ISETP.NE.U32.AND P0, PT, R6, RZ, PT ;  /* 0x000000ff0600720c */ /* 0x004fc80003f05070 */
[----:B------:R-:W-:-:S13]  /*0e20*/  ISETP.NE.AND.EX P0, PT, R7, RZ, PT, P0 ;  /* 0x000000ff0700720c */ /* 0x000fda0003f05300 */
[----:B------:R-:W-:Y:S05]  /*0e30*/  @!P0 BRA `(.L_x_10) ;  /* 0x0000000000088947 */ /* 0x000fea0003800000 */
[----:B-1----:R0:W5:Y:S01]  /*0e40*/  LD.E R89, desc[UR36][R6.64] ;  /* 0x0000002406597980 */ /* 0x002162000c101900 */
[----:B------:R-:W-:Y:S05]  /*0e50*/  BRA `(.L_x_11) ;  /* 0x0000000000247947 */ /* 0x000fea0003800000 */
.L_x_10:
[----:B------:R-:W-:Y:S02]  /*0e60*/  ULDC.64 UR4, c[0x0][0x590] ;  /* 0x0001640000047ab9 */ /* 0x000fe40000000a00 */
[----:B------:R-:W-:-:S04]  /*0e70*/  ISETP.NE.U32.AND P0, PT, RZ, UR4, PT ;  /* 0x00000004ff007c0c */ /* 0x000fc8000bf05070 */
[----:B------:R-:W-:-:S13]  /*0e80*/  ISETP.NE.AND.EX P0, PT, RZ, UR5, PT, P0 ;  /* 0x00000005ff007c0c */ /* 0x000fda000bf05300 */
[----:B------:R-:W-:Y:S05]  /*0e90*/  @!P0 BRA `(.L_x_12) ;  /* 0x00000000000c8947 */ /* 0x000fea0003800000 */
[----:B0-----:R-:W1:Y:S02]  /*0ea0*/  LDC.64 R6, c[0x0][0x590] ;  /* 0x00016400ff067b82 */ /* 0x001e640000000a00 */
[----:B-1----:R1:W5:Y:S01]  /*0eb0*/  LDG.E R89, desc[UR36][R6.64] ;  /* 0x0000002406597981 */ /* 0x002362000c1e1900 */
[----:B------:R-:W-:Y:S05]  /*0ec0*/  BRA `(.L_x_11) ;  /* 0x0000000000087947 */ /* 0x000fea0003800000 */
.L_x_12:
[----:B------:R-:W-:Y:S02]  /*0ed0*/  ULDC UR4, c[0x0][0x584] ;  /* 0x0001610000047ab9 */ /* 0x000fe40000000800 */
[----:B-1----:R-:W-:-:S07]  /*0ee0*/  IMAD.U32 R89, RZ, RZ, UR4 ;  /* 0x00000004ff597e24 */ /* 0x002fce000f8e00ff */
.L_x_11:
[----:B------:R-:W-:-:S13]  /*0ef0*/  LOP3.LUT P0, RZ, R0, 0xff, RZ, 0xc0, !PT ;  /* 0x000000ff00ff7812 */ /* 0x000fda000780c0ff */
[----:B------:R-:W-:Y:S05]  /*0f00*/  @!P0 EXIT ;  /* 0x000000000000894d */ /* 0x000fea0003800000 */
[----:B------:R-:W2:Y:S01]  /*0f10*/  LDC R94, c[0x0][0x658] ;  /* 0x00019600ff5e7b82 */ /* 0x000ea20000000800 */
[----:B------:R-:W-:Y:S01]  /*0f20*/  LOP3.LUT R14, R14, 0x1, RZ, 0xc0, !PT ;  /* 0x000000010e0e7812 */ /* 0x000fe200078ec0ff */
[----:B------:R-:W-:Y:S01]  /*0f30*/  ULDC.64 UR6, c[0x0][0x288] ;  /* 0x0000a20000067ab9 */ /* 0x000fe20000000a00 */
[----:B------:R-:W-:Y:S01]  /*0f40*/  SHF.R.U32.HI R0, RZ, 0x2, R4 ;  /* 0x00000002ff007819 */ /* 0x000fe20000011604 */
[----:B------:R-:W-:Y:S01]  /*0f50*/  UIADD3 UR4, UR7, 0x3f, URZ ;  /* 0x0000003f07047890 */ /* 0x000fe2000fffe03f */
[----:B------:R-:W-:Y:S01]  /*0f60*/  SHF.R.U32.HI R5, RZ, 0x1, R5 ;  /* 0x00000001ff057819 */ /* 0x000fe20000011605 */
[----:B------:R-:W-:Y:S01]  /*0f70*/  IMAD.SHL.U32 R3, R14, 0x40, RZ ;  /* 0x000000400e037824 */ /* 0x000fe200078e00ff */
[----:B------:R-:W-:Y:S01]  /*0f80*/  LOP3.LUT R0, R0, 0x7, RZ, 0xc0, !PT ;  /* 0x0000000700007812 */ /* 0x000fe200078ec0ff */
[----:B------:R-:W3:Y:S01]  /*0f90*/  LDC.64 R90, c[0x0][0x5c8] ;  /* 0x00017200ff5a7b82 */ /* 0x000ee20000000a00 */
[----:B------:R-:W-:Y:S01]  /*0fa0*/  USHF.R.S32.HI UR5, URZ, 0x1f, UR4 ;  /* 0x0000001f3f057899 */ /* 0x000fe20008011404 */
[----:B------:R-:W-:Y:S01]  /*0fb0*/  LOP3.LUT R5, R5, 0x30, RZ, 0xc0, !PT ;  /* 0x0000003005057812 */ /* 0x000fe200078ec0ff */
[----:B01----:R-:W-:Y:S01]  /*0fc0*/  IMAD.MOV.U32 R7, RZ, RZ, 0x1 ;  /* 0x00000001ff077424 */ /* 0x003fe200078e00ff */
[--C-:B------:R-:W-:Y:S01]  /*0fd0*/  LOP3.LUT R22, R3, 0x40, R0.reuse, 0xe2, !PT ;  /* 0x0000004003167812 */ /* 0x100fe200078ee200 */
[----:B------:R-:W-:Y:S01]  /*0fe0*/  ULEA.HI UR5, UR5, UR4, URZ, 0x6 ;  /* 0x0000000405057291 */ /* 0x000fe2000f8f303f */
[-C--:B------:R-:W-:Y:S01]  /*0ff0*/  IADD3 R3, RZ, -R5.reuse, -R0 ;  /* 0x80000005ff037210 */ /* 0x080fe20007ffe800 */
[----:B------:R-:W-:Y:S01]  /*1000*/  IMAD.U32 R6, RZ, RZ, UR6 ;  /* 0x00000006ff067e24 */ /* 0x000fe2000f8e00ff */
[----:B------:R-:W0:Y:S01]  /*1010*/  LDC R98, c[0x0][0x600] ;  /* 0x00018000ff627b82 */ /* 0x000e220000000800 */
[----:B------:R-:W-:Y:S01]  /*1020*/  LOP3.LUT R22, R22, R5, RZ, 0xfc, !PT ;  /* 0x0000000516167212 */ /* 0x000fe200078efcff */
[----:B------:R-:W-:Y:S01]  /*1030*/  IMAD.MOV.U32 R5, RZ, RZ, -0x1 ;  /* 0xffffffffff057424 */ /* 0x000fe200078e00ff */
[----:B------:R-:W-:Y:S01]  /*1040*/  USHF.R.S32.HI UR43, URZ, 0x6, UR5 ;  /* 0x000000063f2b7899 */ /* 0x000fe20008011405 */
[----:B------:R-:W-:Y:S01]  /*1050*/  LOP3.LUT R95, R4, 0x3, RZ, 0xc0, !PT ;  /* 0x00000003045f7812 */ /* 0x000fe200078ec0ff */
[----:B------:R-:W-:Y:S01]  /*1060*/  IMAD R3, R14, -0x40, R3 ;  /* 0xffffffc00e037824 */ /* 0x000fe200078e0203 */
[C---:B------:R-:W-:Y:S01]  /*1070*/  LOP3.LUT R97, R4.reuse, 0x80, RZ, 0xc0, !PT ;  /* 0x0000008004617812 */ /* 0x040fe200078ec0ff */
[----:B------:R-:W-:Y:S01]  /*1080*/  UISETP.LT.AND UP0, UPT, UR43, 0x1, UPT ;  /* 0x000000012b00788c */ /* 0x000fe2000bf01270 */
[-C--:B--2---:R-:W-:Y:S01]  /*1090*/  SHF.L.U32 R5, R5, R94.reuse, RZ ;  /* 0x0000005e05057219 */ /* 0x084fe200000006ff */
[----:B------:R-:W-:Y:S01]  /*10a0*/  ULDC UR4, c[0x0][0x284] ;  /* 0x0000a10000047ab9 */ /* 0x000fe20000000800 */
[----:B------:R-:W-:Y:S01]  /*10b0*/  IMAD R95, R95, -0x2, R6 ;  /* 0xfffffffe5f5f7824 */ /* 0x000fe200078e0206 */
[----:B------:R-:W-:Y:S01]  /*10c0*/  USEL UR44, UR43, 0x1, UP0 ;  /* 0x000000012b2c7887 */ /* 0x000fe20008000000 */
[----:B------:R-:W-:Y:S01]  /*10d0*/  SHF.L.U32 R94, R7, R94, RZ ;  /* 0x0000005e075e7219 */ /* 0x000fe200000006ff */
[----:B------:R-:W-:Y:S01]  /*10e0*/  VIADD R100, R3, UR4 ;  /* 0x0000000403647c36 */ /* 0x000fe20008000000 */
[----:B------:R-:W-:Y:S01]  /*10f0*/  SHF.L.U32 R96, R4, 0x1, RZ ;  /* 0x0000000104607819 */ /* 0x000fe200000006ff */
[----:B------:R-:W-:Y:S01]  /*1100*/  IMAD.MOV.U32 R23, RZ, RZ, RZ ;  /* 0x000000ffff177224 */ /* 0x000fe200078e00ff */
[C-C-:B---3--:R-:W-:Y:S01]  /*1110*/  SHF.L.U64.HI R92, R90.reuse, 0x7, R91.reuse ;  /* 0x000000075a5c7819 */ /* 0x148fe2000001025b */
[----:B------:R-:W-:Y:S01]  /*1120*/  UIADD3 UR44, UR43, -UR44, URZ ;  /* 0x8000002c2b2c7290 */ /* 0x000fe2000fffe03f */
[C---:B------:R-:W-:Y:S01]  /*1130*/  SHF.L.U64.HI R93, R90.reuse, 0x3, R91 ;  /* 0x000000035a5d7819 */ /* 0x040fe2000001025b */
[----:B------:R-:W-:Y:S01]  /*1140*/  IMAD.SHL.U32 R91, R90, 0x80, RZ ;  /* 0x000000805a5b7824 */ /* 0x000fe200078e00ff */
[----:B------:R-:W-:Y:S01]  /*1150*/  LOP3.LUT R116, R18, 0x1, RZ, 0xfc, !PT ;  /* 0x0000000112747812 */ /* 0x000fe200078efcff */
[----:B------:R-:W-:Y:S01]  /*1160*/  IMAD.SHL.U32 R90, R90, 0x8, RZ ;  /* 0x000000085a5a7824 */ /* 0x000fe200078e00ff */
[----:B------:R-:W-:Y:S01]  /*1170*/  SHF.R.U32.HI R97, RZ, 0x7, R97 ;  /* 0x00000007ff617819 */ /* 0x000fe20000011661 */
[----:B------:R-:W-:Y:S01]  /*1180*/  UMOV UR40, URZ ;  /* 0x0000003f00287c82 */ /* 0x000fe20008000000 */
[----:B0-----:R-:W-:Y:S01]  /*1190*/  VIADD R98, R98, 0xffffffff ;  /* 0xffffffff62627836 */ /* 0x001fe20000000000 */
[----:B------:R-:W-:Y:S01]  /*11a0*/  LOP3.LUT R99, RZ, R5, RZ, 0x33, !PT ;  /* 0x00000005ff637212 */ /* 0x000fe200078e33ff */
[----:B------:R-:W-:-:S06]  /*11b0*/  UMOV UR42, URZ ;  /* 0x0000003f002a7c82 */ /* 0x000fcc0008000000 */
.L_x_156:
[----:B0-----:R-:W0:Y:S01]  /*11c0*/  SHFL.IDX PT, R0, R97, RZ, 0x1f ;  /* 0x00001fff61007589 */ /* 0x001e2200000e0000 */
[----:B-1----:R-:W1:Y:S01]  /*11d0*/  S2UR UR7, SR_CgaCtaId ;  /* 0x00000000000779c3 */ /* 0x002e620000008800 */
[----:B------:R-:W-:Y:S01]  /*11e0*/  UMOV UR6, 0x400 ;  /* 0x0000040000067882 */ /* 0x000fe20000000000 */
[----:B0-----:R-:W-:Y:S01]  /*11f0*/  R2UR UR4, R0 ;  /* 0x00000000000472ca */ /* 0x001fe200000e0000 */
[----:B-1----:R-:W-:-:S12]  /*1200*/  ULEA UR46, UR7, UR6, 0x18 ;  /* 0x00000006072e7291 */ /* 0x002fd8000f8ec03f */
[----:B------:R-:W-:-:S04]  /*1210*/  ULEA.HI UR5, UR4, UR4, URZ, 0x1 ;  /* 0x0000000404057291 */ /* 0x000fc8000f8f083f */
[----:B------:R-:W-:-:S04]  /*1220*/  ULOP3.LUT UR5, UR5, 0x7fffe, URZ, 0xc0, !UPT ;  /* 0x0007fffe05057892 */ /* 0x000fc8000f8ec03f */
[----:B------:R-:W-:-:S03]  /*1230*/  UIADD3 UR5, UR4, -UR5, URZ ;  /* 0x8000000504057290 */ /* 0x000fc6000fffe03f */
[----:B------:R-:W-:Y:S01]  /*1240*/  ULDC UR4, c[0x0][0x28c] ;  /* 0x0000a30000047ab9 */ /* 0x000fe20000000800 */
[----:B------:R-:W-:Y:S01]  /*1250*/  ULEA UR5, UR5, UR46, 0xd ;  /* 0x0000002e05057291 */ /* 0x000fe2000f8e683f */
[----:B------:R-:W-:-:S03]  /*1260*/  ISETP.LT.AND P0, PT, RZ, UR4, PT ;  /* 0x00000004ff007c0c */ /* 0x000fc6000bf01270 */
[----:B------:R-:W-:-:S04]  /*1270*/  UIADD3 UR5, UR5, 0x100, URZ ;  /* 0x0000010005057890 */ /* 0x000fc8000fffe03f */
[----:B------:R-:W-:-:S04]  /*1280*/  USHF.R.U32.HI UR5, URZ, 0x4, UR5 ;  /* 0x000000043f057899 */ /* 0x000fc80008011605 */
[----:B------:R-:W-:-:S04]  /*1290*/  ULOP3.LUT UR5, UR5, 0x3fff, URZ, 0xc0, !UPT ;  /* 0x00003fff05057892 */ /* 0x000fc8000f8ec03f */
[----:B------:R-:W-:Y:S01]  /*12a0*/  ULOP3.LUT UR45, UR5, 0x10000, URZ, 0xfc, !UPT ;  /* 0x00010000052d7892 */ /* 0x000fe2000f8efc3f */
[----:B--234-:R-:W-:Y:S11]  /*12b0*/  @P0 BRA `(.L_x_13) ;  /* 0x0000000000400947 */ /* 0x01cff60003800000 */
[----:B------:R-:W-:Y:S01]  /*12c0*/  MOV R0, 0x0 ;  /* 0x0000000000007802 */ /* 0x000fe20000000f00 */
[----:B------:R-:W-:Y:S01]  /*12d0*/  ULDC.64 UR4, c[0x4][0x68] ;  /* 0x01001a0000047ab9 */ /* 0x000fe20000000a00 */
[----:B------:R-:W-:Y:S01]  /*12e0*/  ULDC.64 UR6, c[0x4][0x8] ;  /* 0x0100020000067ab9 */ /* 0x000fe20000000a00 */
[----:B------:R-:W-:Y:S01]  /*12f0*/  IMAD.U32 R4, RZ, RZ, UR4 ;  /* 0x00000004ff047e24 */ /* 0x000fe2000f8e00ff */
[----:B------:R0:W1:Y:S01]  /*1300*/  LDC.64 R14, c[0x4][R0] ;  /* 0x01000000000e7b82 */ /* 0x0000620000000a00 */
[----:B------:R-:W-:Y:S01]  /*1310*/  IMAD.U32 R5, RZ, RZ, UR5 ;  /* 0x00000005ff057e24 */ /* 0x000fe2000f8e00ff */
[----:B------:R-:W-:Y:S01]  /*1320*/  ULDC.64 UR4, c[0x4][0x70] ;  /* 0x01001c0000047ab9 */ /* 0x000fe20000000a00 */
[----:B------:R-:W-:Y:S01]  /*1330*/  MOV R10, UR6 ;  /* 0x00000006000a7c02 */ /* 0x000fe20008000f00 */
[----:B------:R-:W-:Y:S02]  /*1340*/  IMAD.U32 R6, RZ, RZ, UR4 ;  /* 0x00000004ff067e24 */ /* 0x000fe4000f8e00ff */
[----:B------:R-:W-:-:S02]  /*1350*/  IMAD.U32 R7, RZ, RZ, UR5 ;  /* 0x00000005ff077e24 */ /* 0x000fc4000f8e00ff */
[----:B------:R-:W-:Y:S02]  /*1360*/  IMAD.U32 R11, RZ, RZ, UR7 ;  /* 0x00000007ff0b7e24 */ /* 0x000fe4000f8e00ff */
[----:B------:R-:W-:Y:S02]  /*1370*/  IMAD.MOV.U32 R8, RZ, RZ, 0x1e1 ;  /* 0x000001e1ff087424 */ /* 0x000fe400078e00ff */
[----:B------:R-:W-:Y:S02]  /*1380*/  IMAD.MOV.U32 R12, RZ, RZ, 0x1 ;  /* 0x00000001ff0c7424 */ /* 0x000fe400078e00ff */
[----:B0-----:R-:W-:-:S07]  /*1390*/  IMAD.MOV.U32 R13, RZ, RZ, RZ ;  /* 0x000000ffff0d7224 */ /* 0x001fce00078e00ff */
[----:B------:R-:W-:-:S07]  /*13a0*/  LEPC R20, `(.L_x_13) ;  /* 0x000000001014794e */ /* 0x000fce0000000000 */
[----:B-1---5:R-:W-:Y:S05]  /*13b0*/  CALL.ABS.NOINC R14 ;  /* 0x000000000e007343 */ /* 0x022fea0003c00000 */
.L_x_13:
[----:B------:R-:W-:-:S13]  /*13c0*/  ISETP.NE.AND P0, PT, R116, 0x3, PT ;  /* 0x000000037400780c */ /* 0x000fda0003f05270 */
[----:B------:R-:W-:Y:S05]  /*13d0*/  @!P0 BRA `(.L_x_14) ;  /* 0x0000000000048947 */ /* 0x000fea0003800000 */
[----:B------:R-:W-:Y:S01]  /*13e0*/  BPT.TRAP 0x1 ;  /* 0x000000040000795c */ /* 0x000fe20000300000 */
.L_x_14:
[----:B------:R-:W-:Y:S02]  /*13f0*/  IMAD.U32 R3, RZ, RZ, UR42 ;  /* 0x0000002aff037e24 */ /* 0x000fe4000f8e00ff */
[----:B------:R-:W-:-:S03]  /*1400*/  IMAD.U32 R0, RZ, RZ, UR40 ;  /* 0x00000028ff007e24 */ /* 0x000fc6000f8e00ff */
[----:B------:R-:W-:Y:S02]  /*1410*/  LEA R3, R3, UR46, 0x3 ;  /* 0x0000002e03037c11 */ /* 0x000fe4000f8e18ff */
[----:B------:R-:W-:-:S04]  /*1420*/  SHF.L.U32 R0, R0, 0x1f, RZ ;  /* 0x0000001f00007819 */ /* 0x000fc800000006ff */
[----:B------:R0:W1:Y:S01]  /*1430*/  SYNCS.PHASECHK.TRANS64.TRYWAIT P1, [R3+URZ], R0 ;  /* 0x00000000030075a7 */ /* 0x000062000802017f */
[----:B------:R-:W-:Y:S05]  /*1440*/  @!P0 BRA `(.L_x_15) ;  /* 0x0000000000048947 */ /* 0x000fea0003800000 */
[----:B------:R-:W-:Y:S01]  /*1450*/  BPT.TRAP 0x1 ;  /* 0x000000040000795c */ /* 0x000fe20000300000 */
.L_x_15:
[----:B------:R-:W-:-:S05]  /*1460*/  IMAD.U32 R4, RZ, RZ, UR44 ;  /* 0x0000002cff047e24 */ /* 0x000fca000f8e00ff */
[----:B------:R-:W-:Y:S01]  /*1470*/  ISETP.GE.AND P2, PT, R4, 0x1, PT ;  /* 0x000000010400780c */ /* 0x000fe20003f46270 */
[----:B-1----:R-:W-:-:S12]  /*1480*/  @P1 BRA `(.L_x_16) ;  /* 0x0000000000081947 */ /* 0x002fd80003800000 */
[----:B------:R-:W1:Y:S02]  /*1490*/  SYNCS.PHASECHK.TRANS64.TRYWAIT P1, [R3+URZ], R0 ;  /* 0x00000000030075a7 */ /* 0x000e64000802017f */
[----:B-1----:R-:W-:Y:S05]  /*14a0*/  @!P1 BRA `(.L_x_17) ;  /* 0x0000006800dc9947 */ /* 0x002fea0003800000 */
.L_x_16:
[----:B------:R-:W-:Y:S05]  /*14b0*/  WARPSYNC.ALL ;  /* 0x0000000000007948 */ /* 0x000fea0003800000 */
[----:B------:R-:W-:Y:S01]  /*14c0*/  UIADD3 UR4, UR46, 0x20100, URZ ;  /* 0x000201002e047890 */ /* 0x000fe2000fffe03f */
[----:B------:R-:W-:Y:S01]  /*14d0*/  WARPGROUP.ARRIVE ;  /* 0x00000000000079c5 */ /* 0x000fe20000000000 */
[----:B------:R-:W-:Y:S02]  /*14e0*/  ULEA UR6, UR42, UR45, 0xc ;  /* 0x0000002d2a067291 */ /* 0x000fe4000f8e603f */
[----:B------:R-:W-:Y:S01]  /*14f0*/  USHF.R.U32.HI UR4, URZ, 0x4, UR4 ;  /* 0x000000043f047899 */ /* 0x000fe20008011604 */
[----:B------:R-:W-:Y:S01]  /*1500*/  UMOV UR13, 0x40000040 ;  /* 0x40000040000d7882 */ /* 0x000fe20000000000 */
[----:B------:R-:W-:-:S02]  /*1510*/  UMOV UR15, 0x40000040 ;  /* 0x40000040000f7882 */ /* 0x000fc40000000000 */
[----:B------:R-:W-:Y:S01]  /*1520*/  ULOP3.LUT UR4, UR4, 0x3fff, URZ, 0xc0, !UPT ;  /* 0x00003fff04047892 */ /* 0x000fe2000f8ec03f */
[----:B------:R-:W-:Y:S01]  /*1530*/  UMOV UR12, UR6 ;  /* 0x00000006000c7c82 */ /* 0x000fe20008000000 */
[----:B------:R-:W-:Y:S02]  /*1540*/  UIADD3 UR5, UR6, 0x400, URZ ;  /* 0x0000040006057890 */ /* 0x000fe4000fffe03f */
[----:B------:R-:W-:Y:S02]  /*1550*/  ULOP3.LUT UR8, UR4, 0x10000, URZ, 0xfc, !UPT ;  /* 0x0001000004087892 */ /* 0x000fe4000f8efc3f */
[----:B------:R-:W-:Y:S02]  /*1560*/  UIADD3 UR7, UR6, 0x806, URZ ;  /* 0x0000080606077890 */ /* 0x000fe4000fffe03f */
[----:B------:R-:W-:Y:S02]  /*1570*/  ULEA UR4, UR42, UR8, 0xa ;  /* 0x000000082a047291 */ /* 0x000fe4000f8e503f */
[----:B------:R-:W-:-:S02]  /*1580*/  UIADD3 UR10, UR6, 0xc06, URZ ;  /* 0x00000c06060a7890 */ /* 0x000fc4000fffe03f */
[----:B------:R-:W-:-:S03]  /*1590*/  UIADD3 UR9, UR4, 0x206, URZ ;  /* 0x0000020604097890 */ /* 0x000fc6000fffe03f */
[----:B------:R-:W-:Y:S02]  /*15a0*/  UMOV UR14, UR4 ;  /* 0x00000004000e7c82 */ /* 0x000fe40008000000 */
[----:B------:R-:W-:Y:S01]  /*15b0*/  HGMMA.64x64x8.F32.TF32 R56, gdesc[UR12], RZ, !UPT, gsb0 ;  /* 0x04e000000c3879f0 */ /* 0x000fe2000c0028ff */
[----:B------:R-:W-:Y:S01]  /*15c0*/  UMOV UR12, UR5 ;  /* 0x00000005000c7c82 */ /* 0x000fe20008000000 */
[----:B------:R-:W-:Y:S01]  /*15d0*/  UMOV UR13, 0x40000040 ;  /* 0x40000040000d7882 */ /* 0x000fe20000000000 */
[----:B------:R-:W-:Y:S01]  /*15e0*/  UIADD3 UR5, UR6, 0x402, URZ ;  /* 0x0000040206057890 */ /* 0x000fe2000fffe03f */
[----:B------:R-:W-:Y:S02]  /*15f0*/  WARPGROUP.DEPBAR.LE gsb0, 0x0 ;  /* 0x00008000000079c5 */ /* 0x000fe40000010000 */
[----:B------:R-:W-:-:S06]  /*1600*/  WARPGROUP.ARRIVE ;  /* 0x00000000000079c5 */ /* 0x000fcc0000000000 */
[----:B------:R-:W-:Y:S01]  /*1610*/  HGMMA.64x64x8.F32.TF32 R24, gdesc[UR12], RZ, !UPT, gsb0 ;  /* 0x04e000000c1879f0 */ /* 0x000fe2000c0028ff */
[----:B------:R-:W-:Y:S02]  /*1620*/  UIADD3 UR12, UR6, 0x2, URZ ;  /* 0x00000002060c7890 */ /* 0x000fe4000fffe03f */
[----:B------:R-:W-:Y:S01]  /*1630*/  UIADD3 UR14, UR4, 0x2, URZ ;  /* 0x00000002040e7890 */ /* 0x000fe2000fffe03f */
[----:B------:R-:W-:Y:S01]  /*1640*/  UMOV UR13, 0x40000040 ;  /* 0x40000040000d7882 */ /* 0x000fe20000000000 */
[----:B------:R-:W-:Y:S01]  /*1650*/  UMOV UR15, 0x40000040 ;  /* 0x40000040000f7882 */ /* 0x000fe20000000000 */
[----:B------:R-:W-:Y:S02]  /*1660*/  WARPGROUP.DEPBAR.LE gsb0, 0x0 ;  /* 0x00008000000079c5 */ /* 0x000fe40000010000 */
[----:B------:R-:W-:-:S06]  /*1670*/  WARPGROUP.ARRIVE ;  /* 0x00000000000079c5 */ /* 0x000fcc0000000000 */
[----:B------:R-:W-:Y:S01]  /*1680*/  HGMMA.64x64x8.F32.TF32 R56, gdesc[UR12], R56, gsb0 ;  /* 0x04e000000c3879f0 */ /* 0x000fe20008002838 */
[----:B------:R-:W-:Y:S01]  /*1690*/  UMOV UR12, UR5 ;  /* 0x00000005000c7c82 */ /* 0x000fe20008000000 */
[----:B------:R-:W-:Y:S01]  /*16a0*/  UMOV UR13, 0x40000040 ;  /* 0x40000040000d7882 */ /* 0x000fe20000000000 */
[----:B------:R-:W-:Y:S01]  /*16b0*/  UIADD3 UR5, UR6, 0x404, URZ ;  /* 0x0000040406057890 */ /* 0x000fe2000fffe03f */
[----:B------:R-:W-:Y:S02]  /*16c0*/  WARPGROUP.DEPBAR.LE gsb0, 0x0 ;  /* 0x00008000000079c5 */ /* 0x000fe40000010000 */
[----:B------:R-:W-:-:S06]  /*16d0*/  WARPGROUP.ARRIVE ;  /* 0x00000000000079c5 */ /* 0x000fcc0000000000 */
[----:B------:R-:W-:Y:S01]  /*16e0*/  HGMMA.64x64x8.F32.TF32 R24, gdesc[UR12], R24, gsb0 ;  /* 0x04e000000c1879f0 */ /* 0x000fe20008002818 */
        /* <DEDUP_REMOVED lines=56> */
[----:B------:R-:W-:Y:S01]  /*1a70*/  UMOV UR4, UR7 ;  /* 0x0000000700047c82 */ /* 0x000fe20008000000 */
[----:B------:R-:W-:Y:S01]  /*1a80*/  UMOV UR6, UR9 ;  /* 0x0000000900067c82 */ /* 0x000fe20008000000 */
[----:B------:R-:W-:Y:S01]  /*1a90*/  UMOV UR7, 0x40000040 ;  /* 0x4000004000077882 */ /* 0x000fe20000000000 */
[----:B------:R-:W-:Y:S02]  /*1aa0*/  WARPGROUP.DEPBAR.LE gsb0, 0x0 ;  /* 0x00008000000079c5 */ /* 0x000fe40000010000 */
[----:B------:R-:W-:-:S06]  /*1ab0*/  WARPGROUP.ARRIVE ;  /* 0x00000000000079c5 */ /* 0x000fcc0000000000 */
[----:B------:R-:W-:Y:S01]  /*1ac0*/  HGMMA.64x64x8.F32.TF32 R56, gdesc[UR12], R56, gsb0 ;  /* 0x04e000000c3879f0 */ /* 0x000fe20008002838 */
[----:B------:R-:W-:Y:S01]  /*1ad0*/  UMOV UR12, UR5 ;  /* 0x00000005000c7c82 */ /* 0x000fe20008000000 */
[----:B------:R-:W-:Y:S01]  /*1ae0*/  UMOV UR13, 0x40000040 ;  /* 0x40000040000d7882 */ /* 0x000fe20000000000 */
[----:B------:R-:W-:Y:S01]  /*1af0*/  UMOV UR5, 0x40000040 ;  /* 0x4000004000057882 */ /* 0x000fe20000000000 */
[----:B------:R-:W-:Y:S02]  /*1b00*/  WARPGROUP.DEPBAR.LE gsb0, 0x0 ;  /* 0x00008000000079c5 */ /* 0x000fe40000010000 */
[----:B------:R-:W-:-:S06]  /*1b10*/  WARPGROUP.ARRIVE ;  /* 0x00000000000079c5 */ /* 0x000fcc0000000000 */
[----:B------:R-:W-:Y:S03]  /*1b20*/  HGMMA.64x64x8.F32.TF32 R24, gdesc[UR12], R24, gsb0 ;  /* 0x04e000000c1879f0 */ /* 0x000fe60008002818 */
[----:B------:R-:W-:Y:S02]  /*1b30*/  WARPGROUP.DEPBAR.LE gsb0, 0x0 ;  /* 0x00008000000079c5 */ /* 0x000fe40000010000 */
[----:B------:R-:W-:-:S06]  /*1b40*/  WARPGROUP.ARRIVE ;  /* 0x00000000000079c5 */ /* 0x000fcc0000000000 */
[----:B------:R-:W-:Y:S01]  /*1b50*/  HGMMA.64x64x8.F32.TF32 R56, gdesc[UR4], R56, gsb0 ;  /* 0x04e00000043879f0 */ /* 0x000fe20008002838 */
[----:B------:R-:W-:Y:S01]  /*1b60*/  UMOV UR4, UR10 ;  /* 0x0000000a00047c82 */ /* 0x000fe20008000000 */
[----:B------:R-:W-:Y:S01]  /*1b70*/  UMOV UR5, 0x40000040 ;  /* 0x4000004000057882 */ /* 0x000fe20000000000 */
[----:B------:R-:W-:Y:S02]  /*1b80*/  WARPGROUP.DEPBAR.LE gsb0, 0x0 ;  /* 0x00008000000079c5 */ /* 0x000fe40000010000 */
[----:B------:R-:W-:-:S06]  /*1b90*/  WARPGROUP.ARRIVE ;  /* 0x00000000000079c5 */ /* 0x000fcc0000000000 */
[----:B------:R-:W-:Y:S03]  /*1ba0*/  HGMMA.64x64x8.F32.TF32 R24, gdesc[UR4], R24, gsb0 ;  /* 0x04e00000041879f0 */ /* 0x000fe60008002818 */
[----:B------:R-:W-:Y:S02]  /*1bb0*/  WARPGROUP.DEPBAR.LE gsb0, 0x0 ;  /* 0x00008000000079c5 */ /* 0x000fe40000010000 */
[----:B------:R-:W-:Y:S05]  /*1bc0*/  @!P2 BRA `(.L_x_18) ;  /* 0x00000008004ca947 */ /* 0x000fea0003800000 */
[----:B------:R-:W-:Y:S01]  /*1bd0*/  UIADD3 UR13, UR42, 0x1, URZ ;  /* 0x000000012a0d7890 */ /* 0x000fe2000fffe03f */
[----:B01----:R-:W-:Y:S01]  /*1be0*/  MOV R0, UR44 ;  /* 0x0000002c00007c02 */ /* 0x003fe20008000f00 */
[----:B------:R-:W-:Y:S02]  /*1bf0*/  UMOV UR9, UR42 ;  /* 0x0000002a00097c82 */ /* 0x000fe40008000000 */
[----:B------:R-:W-:-:S04]  /*1c00*/  UISETP.NE.AND UP0, UPT, UR13, 0x2, UPT ;  /* 0x000000020d00788c */ /* 0x000fc8000bf05270 */
[----:B------:R-:W-:Y:S02]  /*1c10*/  USEL UR4, URZ, 0x1, UP0 ;  /* 0x000000013f047887 */ /* 0x000fe40008000000 */
[----:B------:R-:W-:Y:S02]  /*1c20*/  USEL UR13, UR13, URZ, UP0 ;  /* 0x0000003f0d0d7287 */ /* 0x000fe40008000000 */
[----:B------:R-:W-:-:S06]  /*1c30*/  ULOP3.LUT UR4, UR40, UR4, URZ, 0x3c, !UPT ;  /* 0x0000000428047292 */ /* 0x000fcc000f8e3c3f */
[----:B------:R-:W-:-:S07]  /*1c40*/  IMAD.U32 R5, RZ, RZ, UR4 ;  /* 0x00000004ff057e24 */ /* 0x000fce000f8e00ff */
.L_x_25:
[----:B01----:R-:W-:Y:S05]  /*1c50*/  @!P0 BRA `(.L_x_19) ;  /* 0x0000000000048947 */ /* 0x003fea0003800000 */
[----:B------:R-:W-:Y:S01]  /*1c60*/  BPT.TRAP 0x1 ;  /* 0x000000040000795c */ /* 0x000fe20000300000 */
.L_x_19:
[----:B------:R-:W0:Y:S01]  /*1c70*/  S2UR UR4, SR_CgaCtaId ;  /* 0x00000000000479c3 */ /* 0x000e220000008800 */
[----:B------:R-:W-:Y:S01]  /*1c80*/  UMOV UR10, 0x400 ;  /* 0x00000400000a7882 */ /* 0x000fe20000000000 */
[----:B------:R-:W-:Y:S01]  /*1c90*/  SHF.L.U32 R3, R5, 0x1f, RZ ;  /* 0x0000001f05037819 */ /* 0x000fe200000006ff */
[----:B0-----:R-:W-:-:S04]  /*1ca0*/  ULEA UR10, UR4, UR10, 0x18 ;  /* 0x0000000a040a7291 */ /* 0x001fc8000f8ec03f */
[----:B------:R-:W-:-:S09]  /*1cb0*/  ULEA UR4, UR13, UR10, 0x3 ;  /* 0x0000000a0d047291 */ /* 0x000fd2000f8e183f */
[----:B------:R0:W1:Y:S01]  /*1cc0*/  SYNCS.PHASECHK.TRANS64.TRYWAIT P1, [UR4], R3 ;  /* 0x00000003ff0075a7 */ /* 0x0000620008020144 */
[----:B------:R-:W-:Y:S05]  /*1cd0*/  @!P0 BRA `(.L_x_20) ;  /* 0x0000000000048947 */ /* 0x000fea0003800000 */
[----:B------:R-:W-:Y:S01]  /*1ce0*/  BPT.TRAP 0x1 ;  /* 0x000000040000795c */ /* 0x000fe20000300000 */
.L_x_20:
[----:B-1----:R-:W-:Y:S05]  /*1cf0*/  @P1 BRA `(.L_x_21) ;  /* 0x0000000000081947 */ /* 0x002fea0003800000 */
[----:B------:R-:W1:Y:S02]  /*1d00*/  SYNCS.PHASECHK.TRANS64.TRYWAIT P1, [UR4], R3 ;  /* 0x00000003ff0075a7 */ /* 0x000e640008020144 */
[----:B-1----:R-:W-:Y:S05]  /*1d10*/  @!P1 BRA `(.L_x_22) ;  /* 0x0000006000d49947 */ /* 0x002fea0003800000 */
.L_x_21:
[----:B------:R-:W-:Y:S01]  /*1d20*/  ULEA UR12, UR13, UR8, 0xa ;  /* 0x000000080d0c7291 */ /* 0x000fe2000f8e503f */
[----:B------:R-:W-:Y:S01]  /*1d30*/  WARPGROUP.ARRIVE ;  /* 0x00000000000079c5 */ /* 0x000fe20000000000 */
[----:B------:R-:W-:Y:S01]  /*1d40*/  ULEA UR11, UR13, UR45, 0xc ;  /* 0x0000002d0d0b7291 */ /* 0x000fe2000f8e603f */
[----:B------:R-:W-:Y:S01]  /*1d50*/  UMOV UR7, 0x40000040 ;  /* 0x4000004000077882 */ /* 0x000fe20000000000 */
[----:B------:R-:W-:Y:S02]  /*1d60*/  UMOV UR5, 0x40000040 ;  /* 0x4000004000057882 */ /* 0x000fe40000000000 */
[----:B------:R-:W-:Y:S01]  /*1d70*/  UIADD3 UR14, UR11, 0x400, URZ ;  /* 0x000004000b0e7890 */ /* 0x000fe2000fffe03f */
[----:B------:R-:W-:Y:S02]  /*1d80*/  UMOV UR6, UR12 ;  /* 0x0000000c00067c82 */ /* 0x000fe40008000000 */
[----:B------:R-:W-:Y:S02]  /*1d90*/  UMOV UR4, UR11 ;  /* 0x0000000b00047c82 */ /* 0x000fe40008000000 */
[----:B------:R-:W-:Y:S01]  /*1da0*/  HGMMA.64x64x8.F32.TF32 R56, gdesc[UR4], R56, gsb0 ;  /* 0x04e00000043879f0 */ /* 0x000fe20008002838 */
[----:B------:R-:W-:Y:S01]  /*1db0*/  UMOV UR5, 0x40000040 ;  /* 0x4000004000057882 */ /* 0x000fe20000000000 */
[----:B------:R-:W-:Y:S01]  /*1dc0*/  UMOV UR4, UR14 ;  /* 0x0000000e00047c82 */ /* 0x000fe20008000000 */
[----:B------:R-:W-:Y:S01]  /*1dd0*/  UIADD3 UR14, UR11, 0x402, URZ ;  /* 0x000004020b0e7890 */ /* 0x000fe2000fffe03f */
[----:B------:R-:W-:-:S02]  /*1de0*/  WARPGROUP.DEPBAR.LE gsb0, 0x0 ;  /* 0x00008000000079c5 */ /* 0x000fc40000010000 */
        /* <DEDUP_REMOVED lines=76> */
[----:B------:R-:W-:Y:S02]  /*22b0*/  WARPGROUP.DEPBAR.LE gsb0, 0x0 ;  /* 0x00008000000079c5 */ /* 0x000fe40000010000 */
[----:B------:R-:W-:-:S06]  /*22c0*/  WARPGROUP.ARRIVE ;  /* 0x00000000000079c5 */ /* 0x000fcc0000000000 */
[----:B------:R-:W-:Y:S01]  /*22d0*/  HGMMA.64x64x8.F32.TF32 R24, gdesc[UR4], R24, gsb0 ;  /* 0x04e00000041879f0 */ /* 0x000fe20008002818 */
[----:B------:R-:W-:Y:S02]  /*22e0*/  UIADD3 UR6, UR12, 0x206, URZ ;  /* 0x000002060c067890 */ /* 0x000fe4000fffe03f */
[----:B------:R-:W-:Y:S01]  /*22f0*/  UIADD3 UR4, UR11, 0x806, URZ ;  /* 0x000008060b047890 */ /* 0x000fe2000fffe03f */
[----:B------:R-:W-:Y:S01]  /*2300*/  UMOV UR7, 0x40000040 ;  /* 0x4000004000077882 */ /* 0x000fe20000000000 */
[----:B------:R-:W-:Y:S01]  /*2310*/  UMOV UR5, 0x40000040 ;  /* 0x4000004000057882 */ /* 0x000fe20000000000 */
[----:B------:R-:W-:Y:S01]  /*2320*/  UIADD3 UR11, UR11, 0xc06, URZ ;  /* 0x00000c060b0b7890 */ /* 0x000fe2000fffe03f */
        /* <DEDUP_REMOVED lines=10> */
[----:B------:R-:W-:Y:S01]  /*23d0*/  BPT.TRAP 0x1 ;  /* 0x000000040000795c */ /* 0x000fe20000300000 */
.L_x_23:
[----:B------:R-:W-:Y:S01]  /*23e0*/  ULEA UR10, UR9, UR10, 0x3 ;  /* 0x0000000a090a7291 */ /* 0x000fe2000f8e183f */
[----:B------:R-:W-:-:S03]  /*23f0*/  ISETP.GT.U32.AND P1, PT, R18, 0x1, PT ;  /* 0x000000011200780c */ /* 0x000fc60003f24070 */
[----:B------:R-:W-:-:S04]  /*2400*/  UIADD3 UR10, UR10, 0x10, URZ ;  /* 0x000000100a0a7890 */ /* 0x000fc8000fffe03f */
[----:B------:R-:W-:-:S09]  /*2410*/  UPRMT UR10, URZ, 0x654, UR10 ;  /* 0x000006543f0a7896 */ /* 0x000fd2000800000a */
[----:B------:R-:W-:Y:S01]  /*2420*/  SYNCS.ARRIVE.TRANS64.RED.A1T0 RZ, [UR10], RZ ;  /* 0x000000ffffff79a7 */ /* 0x000fe2000810040a */
[----:B------:R-:W-:Y:S05]  /*2430*/  @P1 BRA `(.L_x_24) ;  /* 0x0000000000041947 */ /* 0x000fea0003800000 */
[----:B------:R-:W-:Y:S01]  /*2440*/  BPT.TRAP 0x1 ;  /* 0x000000040000795c */ /* 0x000fe20000300000 */
.L_x_24:
[----:B------:R-:W-:Y:S01]  /*2450*/  UIADD3 UR13, UR13, 0x1, URZ ;  /* 0x000000010d0d7890 */ /* 0x000fe2000fffe03f */
[C---:B------:R-:W-:Y:S01]  /*2460*/  ISETP.GT.AND P1, PT, R0.reuse, 0x1, PT ;  /* 0x000000010000780c */ /* 0x040fe20003f24270 */
[----:B------:R-:W-:Y:S01]  /*2470*/  UIADD3 UR9, UR9, 0x1, URZ ;  /* 0x0000000109097890 */ /* 0x000fe2000fffe03f */
[----:B------:R-:W-:Y:S01]  /*2480*/  VIADD R0, R0, 0xffffffff ;  /* 0xffffffff00007836 */ /* 0x000fe20000000000 */
[----:B------:R-:W-:Y:S02]  /*2490*/  UISETP.NE.AND UP0, UPT, UR13, 0x2, UPT ;  /* 0x000000020d00788c */ /* 0x000fe4000bf05270 */
[----:B------:R-:W-:Y:S02]  /*24a0*/  UISETP.NE.AND UP1, UPT, UR9, 0x2, UPT ;  /* 0x000000020900788c */ /* 0x000fe4000bf25270 */
[----:B------:R-:W-:Y:S02]  /*24b0*/  USEL UR4, URZ, 0x1, UP0 ;  /* 0x000000013f047887 */ /* 0x000fe40008000000 */
[----:B------:R-:W-:-:S02]  /*24c0*/  USEL UR13, UR13, URZ, UP0 ;  /* 0x0000003f0d0d7287 */ /* 0x000fc40008000000 */
[----:B------:R-:W-:Y:S02]  /*24d0*/  USEL UR9, UR9, URZ, UP1 ;  /* 0x0000003f09097287 */ /* 0x000fe40008800000 */
[----:B------:R-:W-:Y:S01]  /*24e0*/  LOP3.LUT R5, R5, UR4, RZ, 0x3c, !PT ;  /* 0x0000000405057c12 */ /* 0x000fe2000f8e3cff */
[----:B------:R-:W-:Y:S09]  /*24f0*/  @P1 BRA `(.L_x_25) ;  /* 0xfffffff400d41947 */ /* 0x000ff2000383ffff */
.L_x_18:
[----:B01----:R-:W0:Y:S02]  /*2500*/  LDC R0, c[0x0][0x28c] ;  /* 0x0000a300ff007b82 */ /* 0x003e240000000800 */
[----:B0-----:R-:W-:-:S13]  /*2510*/  ISETP.GE.AND P1, PT, R0, 0x1, PT ;  /* 0x000000010000780c */ /* 0x001fda0003f26270 */
[----:B------:R-:W-:Y:S05]  /*2520*/  @!P1 BRA `(.L_x_26) ;  /* 0x0000000000389947 */ /* 0x000fea0003800000 */
[----:B------:R-:W-:Y:S05]  /*2530*/  @!P0 BRA `(.L_x_27) ;  /* 0x0000000000048947 */ /* 0x000fea0003800000 */
[----:B------:R-:W-:Y:S01]  /*2540*/  BPT.TRAP 0x1 ;  /* 0x000000040000795c */ /* 0x000fe20000300000 */
.L_x_27:
[----:B------:R-:W0:Y:S01]  /*2550*/  S2UR UR6, SR_CgaCtaId ;  /* 0x00000000000679c3 */ /* 0x000e220000008800 */
[----:B------:R-:W-:Y:S01]  /*2560*/  UIADD3 UR4, UR44, UR42, URZ ;  /* 0x0000002a2c047290 */ /* 0x000fe2000fffe03f */
[----:B------:R-:W-:Y:S01]  /*2570*/  ISETP.GT.U32.AND P0, PT, R18, 0x1, PT ;  /* 0x000000011200780c */ /* 0x000fe20003f04070 */
[----:B------:R-:W-:Y:S02]  /*2580*/  UMOV UR5, 0x400 ;  /* 0x0000040000057882 */ /* 0x000fe40000000000 */
[----:B------:R-:W-:-:S04]  /*2590*/  USHF.L.U32 UR4, UR4, 0x3, URZ ;  /* 0x0000000304047899 */ /* 0x000fc8000800063f */
[----:B------:R-:W-:Y:S02]  /*25a0*/  ULOP3.LUT UR4, UR4, 0x8, URZ, 0xc0, !UPT ;  /* 0x0000000804047892 */ /* 0x000fe4000f8ec03f */
[----:B0-----:R-:W-:-:S04]  /*25b0*/  ULEA UR5, UR6, UR5, 0x18 ;  /* 0x0000000506057291 */ /* 0x001fc8000f8ec03f */
[----:B------:R-:W-:-:S04]  /*25c0*/  UIADD3 UR4, UR5, 0x10, UR4 ;  /* 0x0000001005047890 */ /* 0x000fc8000fffe004 */
[----:B------:R-:W-:-:S09]  /*25d0*/  UPRMT UR4, URZ, 0x654, UR4 ;  /* 0x000006543f047896 */ /* 0x000fd20008000004 */
[----:B------:R-:W-:Y:S01]  /*25e0*/  SYNCS.ARRIVE.TRANS64.RED.A1T0 RZ, [UR4], RZ ;  /* 0x000000ffffff79a7 */ /* 0x000fe20008100404 */
[----:B------:R-:W-:Y:S05]  /*25f0*/  @P0 BRA `(.L_x_26) ;  /* 0x0000000000040947 */ /* 0x000fea0003800000 */
[----:B------:R-:W-:Y:S01]  /*2600*/  BPT.TRAP 0x1 ;  /* 0x000000040000795c */ /* 0x000fe20000300000 */
.L_x_26:
[----:B------:R-:W-:Y:S01]  /*2610*/  IMAD.SHL.U32 R101, R101, 0x40, RZ ;  /* 0x0000004065657824 */ /* 0x000fe200078e00ff */
[----:B------:R-:W-:Y:S01]  /*2620*/  ULDC UR6, c[0x0][0x288] ;  /* 0x0000a20000067ab9 */ /* 0x000fe20000000800 */
[----:B------:R-:W-:Y:S01]  /*2630*/  SHF.R.S32.HI R15, RZ, 0x1f, R19 ;  /* 0x0000001fff0f7819 */ /* 0x000fe20000011413 */
[----:B------:R-:W-:Y:S01]  /*2640*/  IMAD.SHL.U32 R3, R113, 0x100, RZ ;  /* 0x0000010071037824 */ /* 0x000fe200078e00ff */
[----:B------:R-:W-:Y:S01]  /*2650*/  ULDC.64 UR4, c[0x0][0x5d0] ;  /* 0x0001740000047ab9 */ /* 0x000fe20000000a00 */
[----:B------:R-:W-:Y:S01]  /*2660*/  LOP3.LUT R102, R101, 0x6, R96, 0xf8, !PT ;  /* 0x0000000665667812 */ /* 0x000fe200078ef860 */
[----:B------:R-:W-:Y:S01]  /*2670*/  IMAD.WIDE R112, R113, 0x100, R22 ;  /* 0x0000010071707825 */ /* 0x000fe200078e0216 */
[----:B------:R-:W-:Y:S01]  /*2680*/  ISETP.GE.AND P0, PT, R101, UR6, PT ;  /* 0x0000000665007c0c */ /* 0x000fe2000bf06270 */
[----:B------:R-:W-:Y:S01]  /*2690*/  ULDC UR6, c[0x0][0x284] ;  /* 0x0000a10000067ab9 */ /* 0x000fe20000000800 */
[----:B------:R-:W-:Y:S01]  /*26a0*/  SHF.R.S32.HI R103, RZ, 0x1f, R102 ;  /* 0x0000001fff677819 */ /* 0x000fe20000011466 */
[----:B------:R-:W-:Y:S01]  /*26b0*/  IMAD R0, R15, UR4, RZ ;  /* 0x000000040f007c24 */ /* 0x000fe2000f8e02ff */
[----:B------:R-:W-:-:S03]  /*26c0*/  ISETP.GE.OR P0, PT, R3, UR6, P0 ;  /* 0x0000000603007c0c */ /* 0x000fc60008706670 */
[C---:B------:R-:W-:Y:S02]  /*26d0*/  IMAD R7, R19.reuse, UR5, R0 ;  /* 0x0000000513077c24 */ /* 0x040fe4000f8e0200 */
[----:B------:R-:W-:Y:S01]  /*26e0*/  IMAD.WIDE.U32 R4, R19, UR4, R102 ;  /* 0x0000000413047c25 */ /* 0x000fe2000f8e0066 */
[----:B------:R-:W-:-:S03]  /*26f0*/  ULDC.64 UR4, c[0x0][0x5c8] ;  /* 0x0001720000047ab9 */ /* 0x000fc60000000a00 */
[----:B------:R-:W-:Y:S02]  /*2700*/  IMAD R9, R113, UR4, RZ ;  /* 0x0000000471097c24 */ /* 0x000fe4000f8e02ff */
[----:B------:R-:W-:Y:S02]  /*2710*/  IMAD.IADD R5, R5, 0x1, R7 ;  /* 0x0000000105057824 */ /* 0x000fe400078e0207 */
[C---:B------:R-:W-:Y:S02]  /*2720*/  IMAD R9, R112.reuse, UR5, R9 ;  /* 0x0000000570097c24 */ /* 0x040fe4000f8e0209 */
[----:B------:R-:W-:-:S04]  /*2730*/  IMAD.WIDE.U32 R12, R112, UR4, R4 ;  /* 0x00000004700c7c25 */ /* 0x000fc8000f8e0004 */
[----:B------:R-:W-:Y:S01]  /*2740*/  IMAD.MOV.U32 R0, RZ, RZ, -0x1 ;  /* 0xffffffffff007424 */ /* 0x000fe200078e00ff */
[----:B------:R-:W-:Y:S06]  /*2750*/  @P0 BRA `(.L_x_28) ;  /* 0x0000003c00240947 */ /* 0x000fec0003800000 */
[----:B-----5:R-:W-:Y:S01]  /*2760*/  FSETP.NEU.AND P1, PT, R89, RZ, PT ;  /* 0x000000ff5900720b */ /* 0x020fe20003f2d000 */
[----:B------:R-:W-:Y:S01]  /*2770*/  IMAD.IADD R4, R95, 0x1, -R101 ;  /* 0x000000015f047824 */ /* 0x000fe200078e0a65 */
[----:B------:R-:W-:Y:S01]  /*2780*/  IADD3 R3, R100, -R3, RZ ;  /* 0x8000000364037210 */ /* 0x000fe20007ffe0ff */
[----:B------:R-:W-:Y:S01]  /*2790*/  BSSY B0, `(.L_x_28) ;  /* 0x00003c5000007945 */ /* 0x000fe20003800000 */
[----:B------:R-:W-:Y:S02]  /*27a0*/  IMAD.IADD R101, R13, 0x1, R9 ;  /* 0x000000010d657824 */ /* 0x000fe400078e0209 */
[----:B------:R-:W-:-:S04]  /*27b0*/  ISETP.GT.AND P6, PT, R4, RZ, PT ;  /* 0x000000ff0400720c */ /* 0x000fc80003fc4270 */
[----:B------:R-:W-:-:S03]  /*27c0*/  ISETP.GT.AND P0, PT, R3, RZ, P6 ;  /* 0x000000ff0300720c */ /* 0x000fc60003704270 */
[----:B------:R-:W-:Y:S10]  /*27d0*/  @!P1 BRA `(.L_x_29) ;  /* 0x00000028008c9947 */ /* 0x000ff40003800000 */
[----:B------:R-:W0:Y:S01]  /*27e0*/  LDC.64 R106, c[0x0][0x5b8] ;  /* 0x00016e00ff6a7b82 */ /* 0x000e220000000a00 */
[----:B------:R-:W-:-:S07]  /*27f0*/  ULDC.64 UR4, c[0x0][0x5c0] ;  /* 0x0001700000047ab9 */ /* 0x000fce0000000a00 */
[----:B------:R-:W1:Y:S08]  /*2800*/  LDC.64 R10, c[0x0][0x5b0] ;  /* 0x00016c00ff0a7b82 */ /* 0x000e700000000a00 */
[----:B------:R-:W2:Y:S01]  /*2810*/  LDC.64 R104, c[0x0][0x5a8] ;  /* 0x00016a00ff687b82 */ /* 0x000ea20000000a00 */
[-C--:B0-----:R-:W-:Y:S02]  /*2820*/  IMAD R6, R15, R106.reuse, RZ ;  /* 0x0000006a0f067224 */ /* 0x081fe400078e02ff */
[----:B------:R-:W-:-:S04]  /*2830*/  IMAD.WIDE.U32 R110, R19, R106, R102 ;  /* 0x0000006a136e7225 */ /* 0x000fc800078e0066 */
[----:B------:R-:W-:Y:S02]  /*2840*/  IMAD R123, R19, R107, R6 ;  /* 0x0000006b137b7224 */ /* 0x000fe400078e0206 */
[-C--:B-1----:R-:W-:Y:S02]  /*2850*/  IMAD R5, R113, R10.reuse, RZ ;  /* 0x0000000a71057224 */ /* 0x082fe400078e02ff */
[----:B------:R-:W-:Y:S02]  /*2860*/  IMAD.IADD R109, R111, 0x1, R123 ;  /* 0x000000016f6d7824 */ /* 0x000fe400078e027b */
[----:B------:R-:W-:Y:S02]  /*2870*/  IMAD.MOV.U32 R108, RZ, RZ, R110 ;  /* 0x000000ffff6c7224 */ /* 0x000fe400078e006e */
[C---:B------:R-:W-:Y:S02]  /*2880*/  IMAD R21, R112.reuse, R11, R5 ;  /* 0x0000000b70157224 */ /* 0x040fe400078e0205 */
[----:B------:R-:W-:-:S04]  /*2890*/  IMAD.WIDE.U32 R6, R112, R10, R108 ;  /* 0x0000000a70067225 */ /* 0x000fc800078e006c */
[----:B------:R-:W-:Y:S01]  /*28a0*/  IMAD.IADD R5, R7, 0x1, R21 ;  /* 0x0000000107057824 */ /* 0x000fe200078e0215 */
[----:B--2---:R-:W-:-:S04]  /*28b0*/  LEA R8, P1, R6, R104, 0x2 ;  /* 0x0000006806087211 */ /* 0x004fc800078210ff */
[----:B------:R-:W-:-:S05]  /*28c0*/  LEA.HI.X R9, R6, R105, R5, 0x2, P1 ;  /* 0x0000006906097211 */ /* 0x000fca00008f1405 */
[----:B------:R0:W2:Y:S01]  /*28d0*/  @P0 LDG.E.LTC128B R20, desc[UR36][R8.64] ;  /* 0x0000002408140981 */ /* 0x0000a2000c1e1920 */
[----:B------:R-:W-:Y:S01]  /*28e0*/  IMAD.WIDE.U32 R6, R112, R10, R102 ;  /* 0x0000000a70067225 */ /* 0x000fe200078e0066 */
[----:B------:R-:W-:Y:S01]  /*28f0*/  ISETP.GT.AND P5, PT, R4, 0x1, PT ;  /* 0x000000010400780c */ /* 0x000fe20003fa4270 */
[----:B------:R-:W-:Y:S01]  /*2900*/  BSSY B1, `(.L_x_30) ;  /* 0x0000017000017945 */ /* 0x000fe20003800000 */
[----:B------:R-:W-:Y:S01]  /*2910*/  LEA R14, P1, R12, UR4, 0x2 ;  /* 0x000000040c0e7c11 */ /* 0x000fe2000f8210ff */
[----:B------:R-:W-:Y:S01]  /*2920*/  IMAD.IADD R7, R21, 0x1, R7 ;  /* 0x0000000115077824 */ /* 0x000fe200078e0207 */
[C---:B------:R-:W-:Y:S01]  /*2930*/  SHF.L.U64.HI R115, R10.reuse, 0x3, R11 ;  /* 0x000000030a737819 */ /* 0x040fe2000001020b */
[----:B------:R-:W-:Y:S01]  /*2940*/  IMAD.SHL.U32 R114, R10, 0x8, RZ ;  /* 0x000000080a727824 */ /* 0x000fe200078e00ff */
[----:B------:R-:W-:Y:S01]  /*2950*/  ISETP.GT.AND P3, PT, R3, RZ, P5 ;  /* 0x000000ff0300720c */ /* 0x000fe20002f64270 */
[----:B------:R-:W-:Y:S01]  /*2960*/  IMAD.WIDE.U32 R6, R19, R106, R6 ;  /* 0x0000006a13067225 */ /* 0x000fe200078e0006 */
[----:B------:R-:W-:-:S02]  /*2970*/  LEA.HI.X R15, R12, UR5, R101, 0x2, P1 ;  /* 0x000000050c0f7c11 */ /* 0x000fc400088f1465 */
[----:B------:R-:W-:Y:S01]  /*2980*/  P2R R117, PR, RZ, 0x20 ;  /* 0x00000020ff757803 */ /* 0x000fe20000000000 */
[----:B------:R-:W-:Y:S01]  /*2990*/  IMAD.IADD R7, R123, 0x1, R7 ;  /* 0x000000017b077824 */ /* 0x000fe200078e0207 */
[----:B0-----:R-:W-:Y:S01]  /*29a0*/  LEA R8, P1, R6, R104, 0x2 ;  /* 0x0000006806087211 */ /* 0x001fe200078210ff */
[----:B------:R-:W-:-:S03]  /*29b0*/  IMAD.WIDE.U32 R12, R112, R10, R114 ;  /* 0x0000000a700c7225 */ /* 0x000fc600078e0072 */
[----:B------:R-:W-:Y:S02]  /*29c0*/  LEA.HI.X R9, R6, R105, R7, 0x2, P1 ;  /* 0x0000006906097211 */ /* 0x000fe400008f1407 */
[----:B------:R-:W-:Y:S01]  /*29d0*/  IADD3 R21, R21, R13, RZ ;  /* 0x0000000d15157210 */ /* 0x000fe20007ffe0ff */
[----:B--2---:R-:W-:-:S04]  /*29e0*/  FMUL R5, R20, R89 ;  /* 0x0000005914057220 */ /* 0x004fc80000400000 */
[----:B------:R-:W-:Y:S01]  /*29f0*/  FFMA R101, R56, R88, R5 ;  /* 0x0000005838657223 */ /* 0x000fe20000000005 */
[----:B------:R-:W-:-:S04]  /*2a00*/  IADD3 R5, P1, R110, R12, RZ ;  /* 0x0000000c6e057210 */ /* 0x000fc80007f3e0ff */
[----:B------:R0:W-:Y:S01]  /*2a10*/  @P0 STG.E desc[UR36][R14.64], R101 ;  /* 0x000000650e000986 */ /* 0x0001e2000c101924 */
[----:B------:R-:W-:Y:S01]  /*2a20*/  ISETP.GT.AND P0, PT, R3, 0x8, P6 ;  /* 0x000000080300780c */ /* 0x000fe20003704270 */
[----:B------:R-:W-:Y:S01]  /*2a30*/  IMAD.X R118, R21, 0x1, R109, P1 ;  /* 0x0000000115767824 */ /* 0x000fe200008e066d */
[----:B------:R-:W-:Y:S01]  /*2a40*/  LEA R6, P2, R5, R104, 0x2 ;  /* 0x0000006805067211 */ /* 0x000fe200078410ff */
[----:B------:R-:W-:-:S12]  /*2a50*/  @!P3 BRA `(.L_x_31) ;  /* 0x000000000004b947 */ /* 0x000fd80003800000 */
[----:B------:R1:W5:Y:S02]  /*2a60*/  LDG.E.LTC128B R20, desc[UR36][R8.64+0x4] ;  /* 0x0000042408147981 */ /* 0x000364000c1e1920 */
.L_x_31:
[----:B------:R-:W-:Y:S05]  /*2a70*/  BSYNC B1 ;  /* 0x0000000000017941 */ /* 0x000fea0003800000 */
.L_x_30:
[----:B-----5:R-:W-:Y:S01]  /*2a80*/  FMUL R56, R20, R89 ;  /* 0x0000005914387220 */ /* 0x020fe20000400000 */
[----:B------:R-:W-:Y:S01]  /*2a90*/  LEA.HI.X R7, R5, R105, R118, 0x2, P2 ;  /* 0x0000006905077211 */ /* 0x000fe200010f1476 */
[----:B------:R-:W-:Y:S02]  /*2aa0*/  IMAD.MOV.U32 R118, RZ, RZ, R20 ;  /* 0x000000ffff767224 */ /* 0x000fe400078e0014 */
[----:B0-----:R-:W-:-:S05]  /*2ab0*/  FFMA R101, R57, R88, R56 ;  /* 0x0000005839657223 */ /* 0x001fca0000000038 */
[----:B------:R0:W-:Y:S04]  /*2ac0*/  @P3 STG.E desc[UR36][R14.64+0x4], R101 ;  /* 0x000004650e003986 */ /* 0x0001e8000c101924 */
[----:B------:R-:W2:Y:S01]  /*2ad0*/  @P0 LDG.E.LTC128B R118, desc[UR36][R6.64] ;  /* 0x0000002406760981 */ /* 0x000ea2000c1e1920 */
[----:B------:R-:W-:Y:S01]  /*2ae0*/  IADD3 R56, P1, R102, R12, RZ ;  /* 0x0000000c66387210 */ /* 0x000fe20007f3e0ff */
[C---:B------:R-:W-:Y:S01]  /*2af0*/  IMAD.SHL.U32 R107, R90.reuse, 0x4, RZ ;  /* 0x000000045a6b7824 */ /* 0x040fe200078e00ff */
[----:B------:R-:W-:Y:S01]  /*2b00*/  SHF.L.U64.HI R121, R90, 0x2, R93 ;  /* 0x000000025a797819 */ /* 0x000fe2000001025d */
[----:B------:R-:W-:Y:S01]  /*2b10*/  BSSY B1, `(.L_x_32) ;  /* 0x0000013000017945 */ /* 0x000fe20003800000 */
[----:B------:R-:W-:Y:S01]  /*2b20*/  ISETP.GT.AND P4, PT, R4, 0x8, PT ;  /* 0x000000080400780c */ /* 0x000fe20003f84270 */
[----:B------:R-:W-:Y:S01]  /*2b30*/  IMAD.X R57, R103, 0x1, R21, P1 ;  /* 0x0000000167397824 */ /* 0x000fe200008e0615 */
[----:B------:R-:W-:Y:S01]  /*2b40*/  IADD3 R20, P1, R107, R14, RZ ;  /* 0x0000000e6b147210 */ /* 0x000fe20007f3e0ff */
[----:B0-----:R-:W-:Y:S01]  /*2b50*/  IMAD.SHL.U32 R101, R91, 0x4, RZ ;  /* 0x000000045b657824 */ /* 0x001fe200078e00ff */
[----:B------:R-:W-:Y:S01]  /*2b60*/  P2R R119, PR, RZ, 0x10 ;  /* 0x00000010ff777803 */ /* 0x000fe20000000000 */
[----:B------:R-:W-:-:S04]  /*2b70*/  IMAD.WIDE.U32 R56, R19, R106, R56 ;  /* 0x0000006a13387225 */ /* 0x000fc800078e0038 */
[----:B------:R-:W-:Y:S01]  /*2b80*/  IMAD.X R21, R121, 0x1, R15, P1 ;  /* 0x0000000179157824 */ /* 0x000fe200008e060f */
[----:B------:R-:W-:Y:S01]  /*2b90*/  ISETP.GT.AND P1, PT, R3, 0x8, P5 ;  /* 0x000000080300780c */ /* 0x000fe20002f24270 */
[----:B------:R-:W-:Y:S01]  /*2ba0*/  IMAD.IADD R13, R123, 0x1, R57 ;  /* 0x000000017b0d7824 */ /* 0x000fe200078e0239 */
[----:B------:R-:W-:-:S04]  /*2bb0*/  LEA R12, P2, R56, R104, 0x2 ;  /* 0x00000068380c7211 */ /* 0x000fc800078410ff */
[----:B------:R-:W-:Y:S01]  /*2bc0*/  LEA.HI.X R13, R56, R105, R13, 0x2, P2 ;  /* 0x00000069380d7211 */ /* 0x000fe200010f140d */
[----:B--2---:R-:W-:-:S04]  /*2bd0*/  FMUL R5, R118, R89 ;  /* 0x0000005976057220 */ /* 0x004fc80000400000 */
[----:B------:R-:W-:Y:S01]  /*2be0*/  FFMA R57, R58, R88, R5 ;  /* 0x000000583a397223 */ /* 0x000fe20000000005 */
[----:B------:R-:W-:-:S04]  /*2bf0*/  SHF.L.U64.HI R5, R91, 0x2, R92 ;  /* 0x000000025b057819 */ /* 0x000fc8000001025c */
[----:B------:R0:W-:Y:S01]  /*2c00*/  @P0 STG.E desc[UR36][R20.64], R57 ;  /* 0x0000003914000986 */ /* 0x0001e2000c101924 */
[----:B------:R-:W-:Y:S01]  /*2c10*/  IADD3 R6, P0, P2, R101, R14, R107 ;  /* 0x0000000e65067210 */ /* 0x000fe20007a1e06b */
[----:B------:R-:W-:-:S12]  /*2c20*/  @!P1 BRA `(.L_x_33) ;  /* 0x0000000000049947 */ /* 0x000fd80003800000 */
[----:B------:R2:W5:Y:S02]  /*2c30*/  LDG.E.LTC128B R118, desc[UR36][R12.64+0x4] ;  /* 0x000004240c767981 */ /* 0x000564000c1e1920 */
.L_x_33:
[----:B------:R-:W-:Y:S05]  /*2c40*/  BSYNC B1 ;  /* 0x0000000000017941 */ /* 0x000fea0003800000 */
.L_x_32:
[----:B-----5:R-:W-:Y:S01]  /*2c50*/  FMUL R56, R118, R89 ;  /* 0x0000005976387220 */ /* 0x020fe20000400000 */
[----:B------:R-:W-:Y:S01]  /*2c60*/  IADD3.X R7, R5, R15, R121, P0, P2 ;  /* 0x0000000f05077210 */ /* 0x000fe200007e4479 */
[----:B------:R-:W-:Y:S01]  /*2c70*/  BSSY B1, `(.L_x_34) ;  /* 0x0000008000017945 */ /* 0x000fe20003800000 */
[----:B------:R-:W-:Y:S01]  /*2c80*/  ISETP.GT.AND P0, PT, R3, RZ, P4 ;  /* 0x000000ff0300720c */ /* 0x000fe20002704270 */
[----:B------:R-:W-:Y:S01]  /*2c90*/  FFMA R59, R59, R88, R56 ;  /* 0x000000583b3b7223 */ /* 0x000fe20000000038 */
[----:B------:R-:W-:-:S04]  /*2ca0*/  ISETP.GT.AND P3, PT, R4, 0x9, PT ;  /* 0x000000090400780c */ /* 0x000fc80003f64270 */
[----:B------:R3:W-:Y:S01]  /*2cb0*/  @P1 STG.E desc[UR36][R20.64+0x4], R59 ;  /* 0x0000043b14001986 */ /* 0x0007e2000c101924 */
[----:B------:R-:W-:-:S06]  /*2cc0*/  P2R R120, PR, RZ, 0x8 ;  /* 0x00000008ff787803 */ /* 0x000fcc0000000000 */
[----:B------:R-:W-:Y:S05]  /*2cd0*/  @!P0 BRA `(.L_x_35) ;  /* 0x0000000000048947 */ /* 0x000fea0003800000 */
[----:B------:R4:W5:Y:S02]  /*2ce0*/  LDG.E.LTC128B R118, desc[UR36][R8.64+0x20] ;  /* 0x0000202408767981 */ /* 0x000964000c1e1920 */
.L_x_35:
[----:B------:R-:W-:Y:S05]  /*2cf0*/  BSYNC B1 ;  /* 0x0000000000017941 */ /* 0x000fea0003800000 */
.L_x_34:
[----:B0----5:R-:W-:Y:S01]  /*2d00*/  FMUL R57, R118, R89 ;  /* 0x0000005976397220 */ /* 0x021fe20000400000 */
[----:B------:R-:W-:Y:S01]  /*2d10*/  ISETP.GT.AND P1, PT, R3, RZ, P3 ;  /* 0x000000ff0300720c */ /* 0x000fe20001f24270 */
[----:B------:R-:W-:Y:S02]  /*2d20*/  BSSY B1, `(.L_x_36) ;  /* 0x0000005000017945 */ /* 0x000fe40003800000 */
[----:B------:R-:W-:-:S05]  /*2d30*/  FFMA R57, R60, R88, R57 ;  /* 0x000000583c397223 */ /* 0x000fca0000000039 */
[----:B------:R0:W-:Y:S05]  /*2d40*/  @P0 STG.E desc[UR36][R14.64+0x20], R57 ;  /* 0x000020390e000986 */ /* 0x0001ea000c101924 */
[----:B------:R-:W-:Y:S05]  /*2d50*/  @!P1 BRA `(.L_x_37) ;  /* 0x0000000000049947 */ /* 0x000fea0003800000 */
[----:B------:R0:W5:Y:S02]  /*2d60*/  LDG.E.LTC128B R118, desc[UR36][R8.64+0x24] ;  /* 0x0000242408767981 */ /* 0x000164000c1e1920 */
.L_x_37:
[----:B------:R-:W-:Y:S05]  /*2d70*/  BSYNC B1 ;  /* 0x0000000000017941 */ /* 0x000fea0003800000 */
.L_x_36:
[----:B-----5:R-:W-:Y:S01]  /*2d80*/  FMUL R56, R118, R89 ;  /* 0x0000005976387220 */ /* 0x020fe20000400000 */
[----:B------:R-:W-:Y:S01]  /*2d90*/  ISETP.GT.AND P0, PT, R3, 0x8, P4 ;  /* 0x000000080300780c */ /* 0x000fe20002704270 */
[----:B------:R-:W-:Y:S02]  /*2da0*/  BSSY B1, `(.L_x_38) ;  /* 0x0000005000017945 */ /* 0x000fe40003800000 */
[----:B------:R-:W-:-:S05]  /*2db0*/  FFMA R61, R61, R88, R56 ;  /* 0x000000583d3d7223 */ /* 0x000fca0000000038 */
[----:B------:R0:W-:Y:S05]  /*2dc0*/  @P1 STG.E desc[UR36][R14.64+0x24], R61 ;  /* 0x0000243d0e001986 */ /* 0x0001ea000c101924 */
[----:B------:R-:W-:Y:S05]  /*2dd0*/  @!P0 BRA `(.L_x_39) ;  /* 0x0000000000048947 */ /* 0x000fea0003800000 */
[----:B------:R0:W5:Y:S02]  /*2de0*/  LDG.E.LTC128B R118, desc[UR36][R12.64+0x20] ;  /* 0x000020240c767981 */ /* 0x000164000c1e1920 */
.L_x_39:
[----:B------:R-:W-:Y:S05]  /*2df0*/  BSYNC B1 ;  /* 0x0000000000017941 */ /* 0x000fea0003800000 */
.L_x_38:
[----:B0----5:R-:W-:Y:S01]  /*2e00*/  FMUL R57, R118, R89 ;  /* 0x0000005976397220 */ /* 0x021fe20000400000 */
[----:B------:R-:W-:Y:S01]  /*2e10*/  ISETP.GT.AND P1, PT, R3, 0x8, P3 ;  /* 0x000000080300780c */ /* 0x000fe20001f24270 */
[----:B------:R-:W-:Y:S02]  /*2e20*/  BSSY B1, `(.L_x_40) ;  /* 0x0000005000017945 */ /* 0x000fe40003800000 */
[----:B------:R-:W-:-:S05]  /*2e30*/  FFMA R57, R62, R88, R57 ;  /* 0x000000583e397223 */ /* 0x000fca0000000039 */
[----:B------:R0:W-:Y:S05]  /*2e40*/  @P0 STG.E desc[UR36][R20.64+0x20], R57 ;  /* 0x0000203914000986 */ /* 0x0001ea000c101924 */
[----:B------:R-:W-:Y:S05]  /*2e50*/  @!P1 BRA `(.L_x_41) ;  /* 0x0000000000049947 */ /* 0x000fea0003800000 */
[----:B------:R0:W5:Y:S02]  /*2e60*/  LDG.E.LTC128B R118, desc[UR36][R12.64+0x24] ;  /* 0x000024240c767981 */ /* 0x000164000c1e1920 */
.L_x_41:
[----:B------:R-:W-:Y:S05]  /*2e70*/  BSYNC B1 ;  /* 0x0000000000017941 */ /* 0x000fea0003800000 */
.L_x_40:
[----:B-----5:R-:W-:Y:S01]  /*2e80*/  FMUL R56, R118, R89 ;  /* 0x0000005976387220 */ /* 0x020fe20000400000 */
[----:B------:R-:W-:Y:S01]  /*2e90*/  IADD3 R121, P0, R112, 0x80, RZ ;  /* 0x0000008070797810 */ /* 0x000fe20007f1e0ff */
[----:B------:R-:W-:Y:S01]  /*2ea0*/  BSSY B1, `(.L_x_42) ;  /* 0x000000c000017945 */ /* 0x000fe20003800000 */
[----:B------:R-:W-:Y:S01]  /*2eb0*/  ISETP.GT.AND P2, PT, R4, 0x10, PT ;  /* 0x000000100400780c */ /* 0x000fe20003f44270 */
[----:B0-----:R-:W-:Y:S01]  /*2ec0*/  FFMA R57, R63, R88, R56 ;  /* 0x000000583f397223 */ /* 0x001fe20000000038 */
[----:B------:R-:W-:Y:S01]  /*2ed0*/  IADD3.X R113, RZ, R113, RZ, P0, !PT ;  /* 0x00000071ff717210 */ /* 0x000fe200007fe4ff */
[-C--:B---3--:R-:W-:Y:S01]  /*2ee0*/  IMAD.WIDE.U32 R58, R121, R10.reuse, R102 ;  /* 0x0000000a793a7225 */ /* 0x088fe200078e0066 */
[----:B------:R-:W-:Y:S02]  /*2ef0*/  ISETP.GT.AND P0, PT, R3, RZ, P2 ;  /* 0x000000ff0300720c */ /* 0x000fe40001704270 */
[----:B------:R0:W-:Y:S01]  /*2f00*/  @P1 STG.E desc[UR36][R20.64+0x24], R57 ;  /* 0x0000243914001986 */ /* 0x0001e2000c101924 */
[----:B------:R-:W-:Y:S01]  /*2f10*/  IMAD R56, R113, R10, RZ ;  /* 0x0000000a71387224 */ /* 0x000fe200078e02ff */
[----:B------:R-:W-:-:S03]  /*2f20*/  P2R R112, PR, RZ, 0x4 ;  /* 0x00000004ff707803 */ /* 0x000fc60000000000 */
[----:B------:R-:W-:-:S06]  /*2f30*/  IMAD R63, R121, R11, R56 ;  /* 0x0000000b793f7224 */ /* 0x000fcc00078e0238 */
[----:B------:R-:W-:Y:S05]  /*2f40*/  @!P0 BRA `(.L_x_43) ;  /* 0x0000000000048947 */ /* 0x000fea0003800000 */
[----:B------:R3:W5:Y:S02]  /*2f50*/  LDG.E.LTC128B R118, desc[UR36][R8.64+0x40] ;  /* 0x0000402408767981 */ /* 0x000764000c1e1920 */
.L_x_43:
[----:B------:R-:W-:Y:S05]  /*2f60*/  BSYNC B1 ;  /* 0x0000000000017941 */ /* 0x000fea0003800000 */
.L_x_42:
[----:B-----5:R-:W-:Y:S01]  /*2f70*/  FMUL R11, R118, R89 ;  /* 0x00000059760b7220 */ /* 0x020fe20000400000 */
[----:B------:R-:W-:Y:S01]  /*2f80*/  IMAD.IADD R59, R63, 0x1, R59 ;  /* 0x000000013f3b7824 */ /* 0x000fe200078e023b */
[----:B------:R-:W-:Y:S01]  /*2f90*/  ISETP.GT.AND P1, PT, R4, 0x11, PT ;  /* 0x000000110400780c */ /* 0x000fe20003f24270 */
[----:B0-----:R-:W-:-:S04]  /*2fa0*/  IMAD.WIDE.U32 R56, R121, R10, R108 ;  /* 0x0000000a79387225 */ /* 0x001fc800078e006c */
[----:B------:R-:W-:Y:S01]  /*2fb0*/  FFMA R107, R64, R88, R11 ;  /* 0x00000058406b7223 */ /* 0x000fe2000000000b */
[----:B------:R-:W-:Y:S01]  /*2fc0*/  BSSY B1, `(.L_x_44) ;  /* 0x0000019000017945 */ /* 0x000fe20003800000 */
[----:B------:R-:W-:-:S03]  /*2fd0*/  IMAD.WIDE.U32 R60, R19, R106, R58 ;  /* 0x0000006a133c7225 */ /* 0x000fc600078e003a */
[----:B------:R0:W-:Y:S01]  /*2fe0*/  @P0 STG.E desc[UR36][R14.64+0x40], R107 ;  /* 0x0000406b0e000986 */ /* 0x0001e2000c101924 */
[----:B------:R-:W-:Y:S01]  /*2ff0*/  LEA R58, P0, R56, R104, 0x2 ;  /* 0x00000068383a7211 */ /* 0x000fe200078010ff */
[----:B------:R-:W-:Y:S02]  /*3000*/  IMAD.IADD R11, R57, 0x1, R63 ;  /* 0x00000001390b7824 */ /* 0x000fe400078e023f */
[----:B------:R-:W-:-:S03]  /*3010*/  IMAD.WIDE.U32 R114, R121, R10, R114 ;  /* 0x0000000a79727225 */ /* 0x000fc600078e0072 */
[----:B------:R-:W-:Y:S01]  /*3020*/  LEA.HI.X R59, R56, R105, R11, 0x2, P0 ;  /* 0x00000069383b7211 */ /* 0x000fe200000f140b */
[----:B------:R-:W-:Y:S01]  /*3030*/  IMAD.IADD R11, R123, 0x1, R61 ;  /* 0x000000017b0b7824 */ /* 0x000fe200078e023d */
[----:B------:R-:W-:Y:S01]  /*3040*/  LEA R10, P0, R60, R104, 0x2 ;  /* 0x000000683c0a7211 */ /* 0x000fe200078010ff */
[----:B------:R-:W-:-:S03]  /*3050*/  IMAD.IADD R63, R63, 0x1, R115 ;  /* 0x000000013f3f7824 */ /* 0x000fc600078e0273 */
[----:B------:R-:W-:Y:S02]  /*3060*/  LEA.HI.X R11, R60, R105, R11, 0x2, P0 ;  /* 0x000000693c0b7211 */ /* 0x000fe400000f140b */
[----:B------:R-:W-:-:S05]  /*3070*/  IADD3 R110, P0, R110, R114, RZ ;  /* 0x000000726e6e7210 */ /* 0x000fca0007f1e0ff */
[----:B------:R-:W-:Y:S01]  /*3080*/  IMAD.X R108, R63, 0x1, R109, P0 ;  /* 0x000000013f6c7824 */ /* 0x000fe200000e066d */
[----:B------:R-:W-:-:S05]  /*3090*/  IADD3 R56, P0, R102, R114, RZ ;  /* 0x0000007266387210 */ /* 0x000fca0007f1e0ff */
[----:B------:R-:W-:Y:S01]  /*30a0*/  IMAD.X R57, R103, 0x1, R63, P0 ;  /* 0x0000000167397824 */ /* 0x000fe200000e063f */
[C---:B------:R-:W-:Y:S02]  /*30b0*/  LEA R60, P0, R110.reuse, R104, 0x2 ;  /* 0x000000686e3c7211 */ /* 0x040fe400078010ff */
[----:B------:R-:W-:Y:S01]  /*30c0*/  P2R R103, PR, RZ, 0x2 ;  /* 0x00000002ff677803 */ /* 0x000fe20000000000 */
[----:B0-----:R-:W-:Y:S01]  /*30d0*/  IMAD.WIDE.U32 R106, R19, R106, R56 ;  /* 0x0000006a136a7225 */ /* 0x001fe200078e0038 */
[----:B------:R-:W-:-:S03]  /*30e0*/  LEA.HI.X R61, R110, R105, R108, 0x2, P0 ;  /* 0x000000696e3d7211 */ /* 0x000fc600000f146c */
[----:B------:R-:W-:Y:S01]  /*30f0*/  IMAD.IADD R19, R123, 0x1, R107 ;  /* 0x000000017b137824 */ /* 0x000fe200078e026b */
[----:B------:R-:W-:-:S04]  /*3100*/  LEA R56, P0, R106, R104, 0x2 ;  /* 0x000000686a387211 */ /* 0x000fc800078010ff */
[----:B------:R-:W-:Y:S02]  /*3110*/  LEA.HI.X R57, R106, R105, R19, 0x2, P0 ;  /* 0x000000696a397211 */ /* 0x000fe400000f1413 */
[----:B------:R-:W-:-:S13]  /*3120*/  ISETP.GT.AND P0, PT, R3, RZ, P1 ;  /* 0x000000ff0300720c */ /* 0x000fda0000f04270 */
[----:B------:R-:W-:Y:S05]  /*3130*/  @!P0 BRA `(.L_x_45) ;  /* 0x0000000000048947 */ /* 0x000fea0003800000 */
[----:B------:R0:W5:Y:S02]  /*3140*/  LDG.E.LTC128B R118, desc[UR36][R8.64+0x44] ;  /* 0x0000442408767981 */ /* 0x000164000c1e1920 */
.L_x_45:
[----:B------:R-:W-:Y:S05]  /*3150*/  BSYNC B1 ;  /* 0x0000000000017941 */ /* 0x000fea0003800000 */
.L_x_44:
[----:B-----5:R-:W-:Y:S01]  /*3160*/  FMUL R62, R118, R89 ;  /* 0x00000059763e7220 */ /* 0x020fe20000400000 */
[----:B------:R-:W-:Y:S03]  /*3170*/  BSSY B1, `(.L_x_46) ;  /* 0x0000006000017945 */ /* 0x000fe60003800000 */
[----:B------:R-:W-:-:S05]  /*3180*/  FFMA R65, R65, R88, R62 ;  /* 0x0000005841417223 */ /* 0x000fca000000003e */
[----:B------:R0:W-:Y:S01]  /*3190*/  @P0 STG.E desc[UR36][R14.64+0x44], R65 ;  /* 0x000044410e000986 */ /* 0x0001e2000c101924 */
[----:B------:R-:W-:-:S13]  /*31a0*/  ISETP.GT.AND P0, PT, R3, 0x8, P2 ;  /* 0x000000080300780c */ /* 0x000fda0001704270 */
[----:B0-----:R-:W-:Y:S05]  /*31b0*/  @!P0 BRA `(.L_x_47) ;  /* 0x0000000000048947 */ /* 0x001fea0003800000 */
[----:B------:R0:W5:Y:S02]  /*31c0*/  LDG.E.LTC128B R118, desc[UR36][R12.64+0x40] ;  /* 0x000040240c767981 */ /* 0x000164000c1e1920 */
.L_x_47:
[----:B------:R-:W-:Y:S05]  /*31d0*/  BSYNC B1 ;  /* 0x0000000000017941 */ /* 0x000fea0003800000 */
.L_x_46:
[----:B-----5:R-:W-:Y:S01]  /*31e0*/  FMUL R19, R118, R89 ;  /* 0x0000005976137220 */ /* 0x020fe20000400000 */
[----:B------:R-:W-:Y:S03]  /*31f0*/  BSSY B1, `(.L_x_48) ;  /* 0x0000006000017945 */ /* 0x000fe60003800000 */
[----:B------:R-:W-:-:S05]  /*3200*/  FFMA R19, R66, R88, R19 ;  /* 0x0000005842137223 */ /* 0x000fca0000000013 */
[----:B------:R0:W-:Y:S01]  /*3210*/  @P0 STG.E desc[UR36][R20.64+0x40], R19 ;  /* 0x0000401314000986 */ /* 0x0001e2000c101924 */
[----:B------:R-:W-:-:S13]  /*3220*/  ISETP.GT.AND P0, PT, R3, 0x8, P1 ;  /* 0x000000080300780c */ /* 0x000fda0000f04270 */
[----:B0-----:R-:W-:Y:S05]  /*3230*/  @!P0 BRA `(.L_x_49) ;  /* 0x0000000000048947 */ /* 0x001fea0003800000 */
[----:B------:R0:W5:Y:S02]  /*3240*/  LDG.E.LTC128B R118, desc[UR36][R12.64+0x44] ;  /* 0x000044240c767981 */ /* 0x000164000c1e1920 */
.L_x_49:
[----:B------:R-:W-:Y:S05]  /*3250*/  BSYNC B1 ;  /* 0x0000000000017941 */ /* 0x000fea0003800000 */
.L_x_48:
[----:B-----5:R-:W-:Y:S01]  /*3260*/  FMUL R62, R118, R89 ;  /* 0x00000059763e7220 */ /* 0x020fe20000400000 */
[----:B------:R-:W-:Y:S01]  /*3270*/  ISETP.GT.AND P2, PT, R4, 0x18, PT ;  /* 0x000000180400780c */ /* 0x000fe20003f44270 */
[----:B------:R-:W-:Y:S02]  /*3280*/  BSSY B1, `(.L_x_50) ;  /* 0x0000007000017945 */ /* 0x000fe40003800000 */
[----:B------:R-:W-:Y:S01]  /*3290*/  FFMA R67, R67, R88, R62 ;  /* 0x0000005843437223 */ /* 0x000fe2000000003e */
[----:B------:R-:W-:-:S04]  /*32a0*/  P2R R102, PR, RZ, 0x4 ;  /* 0x00000004ff667803 */ /* 0x000fc80000000000 */
[----:B------:R0:W-:Y:S01]  /*32b0*/  @P0 STG.E desc[UR36][R20.64+0x44], R67 ;  /* 0x0000444314000986 */ /* 0x0001e2000c101924 */
[----:B------:R-:W-:-:S13]  /*32c0*/  ISETP.GT.AND P0, PT, R3, RZ, P2 ;  /* 0x000000ff0300720c */ /* 0x000fda0001704270 */
[----:B0-----:R-:W-:Y:S05]  /*32d0*/  @!P0 BRA `(.L_x_51) ;  /* 0x0000000000048947 */ /* 0x001fea0003800000 */
[----:B------:R0:W5:Y:S02]  /*32e0*/  LDG.E.LTC128B R118, desc[UR36][R8.64+0x60] ;  /* 0x0000602408767981 */ /* 0x000164000c1e1920 */
.L_x_51:
[----:B------:R-:W-:Y:S05]  /*32f0*/  BSYNC B1 ;  /* 0x0000000000017941 */ /* 0x000fea0003800000 */
.L_x_50:
        /* <DEDUP_REMOVED lines=9> */
.L_x_53:
[----:B------:R-:W-:Y:S05]  /*3390*/  BSYNC B1 ;  /* 0x0000000000017941 */ /* 0x000fea0003800000 */
.L_x_52:
[----:B-----5:R-:W-:Y:S01]  /*33a0*/  FMUL R62, R118, R89 ;  /* 0x00000059763e7220 */ /* 0x020fe20000400000 */
[----:B------:R-:W-:Y:S03]  /*33b0*/  BSSY B1, `(.L_x_54) ;  /* 0x0000006000017945 */ /* 0x000fe60003800000 */
[----:B------:R-:W-:-:S05]  /*33c0*/  FFMA R69, R69, R88, R62 ;  /* 0x0000005845457223 */ /* 0x000fca000000003e */
[----:B------:R0:W-:Y:S01]  /*33d0*/  @P0 STG.E desc[UR36][R14.64+0x64], R69 ;  /* 0x000064450e000986 */ /* 0x0001e2000c101924 */
[----:B------:R-:W-:-:S13]  /*33e0*/  ISETP.GT.AND P0, PT, R3, 0x8, P2 ;  /* 0x000000080300780c */ /* 0x000fda0001704270 */
[----:B0-----:R-:W-:Y:S05]  /*33f0*/  @!P0 BRA `(.L_x_55) ;  /* 0x0000000000048947 */ /* 0x001fea0003800000 */
[----:B------:R0:W5:Y:S02]  /*3400*/  LDG.E.LTC128B R118, desc[UR36][R12.64+0x60] ;  /* 0x000060240c767981 */ /* 0x000164000c1e1920 */
.L_x_55:
[----:B------:R-:W-:Y:S05]  /*3410*/  BSYNC B1 ;  /* 0x0000000000017941 */ /* 0x000fea0003800000 */
.L_x_54:
[----:B-----5:R-:W-:Y:S01]  /*3420*/  FMUL R19, R118, R89 ;  /* 0x0000005976137220 */ /* 0x020fe20000400000 */
[----:B------:R-:W-:Y:S03]  /*3430*/  BSSY B1, `(.L_x_56) ;  /* 0x0000006000017945 */ /* 0x000fe60003800000 */
[----:B------:R-:W-:-:S05]  /*3440*/  FFMA R19, R70, R88, R19 ;  /* 0x0000005846137223 */ /* 0x000fca0000000013 */
[----:B------:R0:W-:Y:S01]  /*3450*/  @P0 STG.E desc[UR36][R20.64+0x60], R19 ;  /* 0x0000601314000986 */ /* 0x0001e2000c101924 */
[----:B------:R-:W-:-:S13]  /*3460*/  ISETP.GT.AND P0, PT, R3, 0x8, P1 ;  /* 0x000000080300780c */ /* 0x000fda0000f04270 */
[----:B0-----:R-:W-:Y:S05]  /*3470*/  @!P0 BRA `(.L_x_57) ;  /* 0x0000000000048947 */ /* 0x001fea0003800000 */
[----:B------:R0:W5:Y:S02]  /*3480*/  LDG.E.LTC128B R118, desc[UR36][R12.64+0x64] ;  /* 0x000064240c767981 */ /* 0x000164000c1e1920 */
.L_x_57:
[----:B------:R-:W-:Y:S05]  /*3490*/  BSYNC B1 ;  /* 0x0000000000017941 */ /* 0x000fea0003800000 */
.L_x_56:
        /* <DEDUP_REMOVED lines=9> */
.L_x_59:
[----:B------:R-:W-:Y:S05]  /*3530*/  BSYNC B1 ;  /* 0x0000000000017941 */ /* 0x000fea0003800000 */
.L_x_58:
        /* <DEDUP_REMOVED lines=9> */
.L_x_61:
[----:B------:R-:W-:Y:S05]  /*35d0*/  BSYNC B1 ;  /* 0x0000000000017941 */ /* 0x000fea0003800000 */
.L_x_60:
[----:B-----5:R-:W-:Y:S01]  /*35e0*/  FMUL R62, R118, R89 ;  /* 0x00000059763e7220 */ /* 0x020fe20000400000 */
[----:B------:R-:W-:Y:S03]  /*35f0*/  BSSY B1, `(.L_x_62) ;  /* 0x0000006000017945 */ /* 0x000fe60003800000 */
[----:B------:R-:W-:-:S05]  /*3600*/  FFMA R73, R73, R88, R62 ;  /* 0x0000005849497223 */ /* 0x000fca000000003e */
[----:B------:R0:W-:Y:S01]  /*3610*/  @P0 STG.E desc[UR36][R14.64+0x84], R73 ;  /* 0x000084490e000986 */ /* 0x0001e2000c101924 */
[----:B------:R-:W-:-:S13]  /*3620*/  ISETP.GT.AND P0, PT, R3, 0x8, P2 ;  /* 0x000000080300780c */ /* 0x000fda0001704270 */
[----:B0-----:R-:W-:Y:S05]  /*3630*/  @!P0 BRA `(.L_x_63) ;  /* 0x0000000000048947 */ /* 0x001fea0003800000 */
[----:B------:R0:W5:Y:S02]  /*3640*/  LDG.E.LTC128B R118, desc[UR36][R12.64+0x80] ;  /* 0x000080240c767981 */ /* 0x000164000c1e1920 */
.L_x_63:
[----:B------:R-:W-:Y:S05]  /*3650*/  BSYNC B1 ;  /* 0x0000000000017941 */ /* 0x000fea0003800000 */
.L_x_62:
[----:B-----5:R-:W-:Y:S01]  /*3660*/  FMUL R19, R118, R89 ;  /* 0x0000005976137220 */ /* 0x020fe20000400000 */
[----:B------:R-:W-:Y:S03]  /*3670*/  BSSY B1, `(.L_x_64) ;  /* 0x0000006000017945 */ /* 0x000fe60003800000 */
[----:B------:R-:W-:-:S05]  /*3680*/  FFMA R19, R74, R88, R19 ;  /* 0x000000584a137223 */ /* 0x000fca0000000013 */
[----:B------:R0:W-:Y:S01]  /*3690*/  @P0 STG.E desc[UR36][R20.64+0x80], R19 ;  /* 0x0000801314000986 */ /* 0x0001e2000c101924 */
[----:B------:R-:W-:-:S13]  /*36a0*/  ISETP.GT.AND P0, PT, R3, 0x8, P1 ;  /* 0x000000080300780c */ /* 0x000fda0000f04270 */
[----:B0-----:R-:W-:Y:S05]  /*36b0*/  @!P0 BRA `(.L_x_65) ;  /* 0x0000000000048947 */ /* 0x001fea0003800000 */
[----:B------:R0:W5:Y:S02]  /*36c0*/  LDG.E.LTC128B R118, desc[UR36][R12.64+0x84] ;  /* 0x000084240c767981 */ /* 0x000164000c1e1920 */
.L_x_65:
[----:B------:R-:W-:Y:S05]  /*36d0*/  BSYNC B1 ;  /* 0x0000000000017941 */ /* 0x000fea0003800000 */
.L_x_64:
        /* <DEDUP_REMOVED lines=9> */
.L_x_67:
[----:B------:R-:W-:Y:S05]  /*3770*/  BSYNC B1 ;  /* 0x0000000000017941 */ /* 0x000fea0003800000 */
.L_x_66:
[----:B-----5:R-:W-:Y:S01]  /*3780*/  FMUL R19, R118, R89 ;  /* 0x0000005976137220 */ /* 0x020fe20000400000 */
[----:B------:R-:W-:Y:S01]  /*3790*/  ISETP.GT.AND P5, PT, R4, 0x29, PT ;  /* 0x000000290400780c */ /* 0x000fe20003fa4270 */
[----:B------:R-:W-:Y:S02]  /*37a0*/  BSSY B1, `(.L_x_68) ;  /* 0x0000007000017945 */ /* 0x000fe40003800000 */
[----:B------:R-:W-:-:S05]  /*37b0*/  FFMA R19, R76, R88, R19 ;  /* 0x000000584c137223 */ /* 0x000fca0000000013 */
[----:B------:R1:W-:Y:S01]  /*37c0*/  @P0 STG.E desc[UR36][R14.64+0xa0], R19 ;  /* 0x0000a0130e000986 */ /* 0x0003e2000c101924 */
[----:B------:R-:W-:Y:S02]  /*37d0*/  ISETP.GT.AND P0, PT, R3, RZ, P5 ;  /* 0x000000ff0300720c */ /* 0x000fe40002f04270 */
[----:B-1----:R-:W-:-:S11]  /*37e0*/  P2R R19, PR, RZ, 0x20 ;  /* 0x00000020ff137803 */ /* 0x002fd60000000000 */
[----:B------:R-:W-:Y:S05]  /*37f0*/  @!P0 BRA `(.L_x_69) ;  /* 0x0000000000048947 */ /* 0x000fea0003800000 */
[----:B------:R1:W5:Y:S02]  /*3800*/  LDG.E.LTC128B R118, desc[UR36][R8.64+0xa4] ;  /* 0x0000a42408767981 */ /* 0x000364000c1e1920 */
.L_x_69:
[----:B------:R-:W-:Y:S05]  /*3810*/  BSYNC B1 ;  /* 0x0000000000017941 */ /* 0x000fea0003800000 */
.L_x_68:
[----:B-----5:R-:W-:Y:S01]  /*3820*/  FMUL R62, R118, R89 ;  /* 0x00000059763e7220 */ /* 0x020fe20000400000 */
[----:B------:R-:W-:Y:S03]  /*3830*/  BSSY B1, `(.L_x_70) ;  /* 0x0000006000017945 */ /* 0x000fe60003800000 */
[----:B------:R-:W-:-:S05]  /*3840*/  FFMA R77, R77, R88, R62 ;  /* 0x000000584d4d7223 */ /* 0x000fca000000003e */
[----:B------:R0:W-:Y:S01]  /*3850*/  @P0 STG.E desc[UR36][R14.64+0xa4], R77 ;  /* 0x0000a44d0e000986 */ /* 0x0001e2000c101924 */
[----:B------:R-:W-:-:S13]  /*3860*/  ISETP.GT.AND P0, PT, R3, 0x8, P1 ;  /* 0x000000080300780c */ /* 0x000fda0000f04270 */
[----:B0-----:R-:W-:Y:S05]  /*3870*/  @!P0 BRA `(.L_x_71) ;  /* 0x0000000000048947 */ /* 0x001fea0003800000 */
[----:B------:R0:W5:Y:S02]  /*3880*/  LDG.E.LTC128B R118, desc[UR36][R12.64+0xa0] ;  /* 0x0000a0240c767981 */ /* 0x000164000c1e1920 */
.L_x_71:
[----:B------:R-:W-:Y:S05]  /*3890*/  BSYNC B1 ;  /* 0x0000000000017941 */ /* 0x000fea0003800000 */
.L_x_70:
[----:B-----5:R-:W-:Y:S01]  /*38a0*/  FMUL R19, R118, R89 ;  /* 0x0000005976137220 */ /* 0x020fe20000400000 */
[----:B------:R-:W-:Y:S03]  /*38b0*/  BSSY B1, `(.L_x_72) ;  /* 0x0000006000017945 */ /* 0x000fe60003800000 */
[----:B------:R-:W-:-:S05]  /*38c0*/  FFMA R19, R78, R88, R19 ;  /* 0x000000584e137223 */ /* 0x000fca0000000013 */
[----:B------:R0:W-:Y:S01]  /*38d0*/  @P0 STG.E desc[UR36][R20.64+0xa0], R19 ;  /* 0x0000a01314000986 */ /* 0x0001e2000c101924 */
[----:B------:R-:W-:-:S13]  /*38e0*/  ISETP.GT.AND P0, PT, R3, 0x8, P5 ;  /* 0x000000080300780c */ /* 0x000fda0002f04270 */
[----:B0-----:R-:W-:Y:S05]  /*38f0*/  @!P0 BRA `(.L_x_73) ;  /* 0x0000000000048947 */ /* 0x001fea0003800000 */
[----:B------:R0:W5:Y:S02]  /*3900*/  LDG.E.LTC128B R118, desc[UR36][R12.64+0xa4] ;  /* 0x0000a4240c767981 */ /* 0x000164000c1e1920 */
.L_x_73:
[----:B------:R-:W-:Y:S05]  /*3910*/  BSYNC B1 ;  /* 0x0000000000017941 */ /* 0x000fea0003800000 */
.L_x_72:
[----:B-----5:R-:W-:Y:S01]  /*3920*/  FMUL R62, R118, R89 ;  /* 0x00000059763e7220 */ /* 0x020fe20000400000 */
[----:B------:R-:W-:Y:S01]  /*3930*/  ISETP.GT.AND P3, PT, R4, 0x30, PT ;  /* 0x000000300400780c */ /* 0x000fe20003f64270 */
[----:B------:R-:W-:Y:S02]  /*3940*/  BSSY B1, `(.L_x_74) ;  /* 0x0000006000017945 */ /* 0x000fe40003800000 */
[----:B------:R-:W-:-:S05]  /*3950*/  FFMA R79, R79, R88, R62 ;  /* 0x000000584f4f7223 */ /* 0x000fca000000003e */
[----:B------:R0:W-:Y:S01]  /*3960*/  @P0 STG.E desc[UR36][R20.64+0xa4], R79 ;  /* 0x0000a44f14000986 */ /* 0x0001e2000c101924 */
[----:B------:R-:W-:-:S13]  /*3970*/  ISETP.GT.AND P0, PT, R3, RZ, P3 ;  /* 0x000000ff0300720c */ /* 0x000fda0001f04270 */
[----:B0-----:R-:W-:Y:S05]  /*3980*/  @!P0 BRA `(.L_x_75) ;  /* 0x0000000000048947 */ /* 0x001fea0003800000 */
[----:B------:R0:W5:Y:S02]  /*3990*/  LDG.E.LTC128B R118, desc[UR36][R8.64+0xc0] ;  /* 0x0000c02408767981 */ /* 0x000164000c1e1920 */
.L_x_75:
[----:B------:R-:W-:Y:S05]  /*39a0*/  BSYNC B1 ;  /* 0x0000000000017941 */ /* 0x000fea0003800000 */
.L_x_74:
        /* <DEDUP_REMOVED lines=8> */
.L_x_77:
[----:B------:R-:W-:Y:S05]  /*3a30*/  BSYNC B1 ;  /* 0x0000000000017941 */ /* 0x000fea0003800000 */
.L_x_76:
[----:B-----5:R-:W-:Y:S01]  /*3a40*/  FMUL R62, R118, R89 ;  /* 0x00000059763e7220 */ /* 0x020fe20000400000 */
[----:B------:R-:W-:Y:S03]  /*3a50*/  BSSY B1, `(.L_x_78) ;  /* 0x0000006000017945 */ /* 0x000fe60003800000 */
[----:B------:R-:W-:-:S05]  /*3a60*/  FFMA R81, R81, R88, R62 ;  /* 0x0000005851517223 */ /* 0x000fca000000003e */
[----:B------:R0:W-:Y:S01]  /*3a70*/  @P0 STG.E desc[UR36][R14.64+0xc4], R81 ;  /* 0x0000c4510e000986 */ /* 0x0001e2000c101924 */
[----:B------:R-:W-:-:S13]  /*3a80*/  ISETP.GT.AND P0, PT, R3, 0x8, P3 ;  /* 0x000000080300780c */ /* 0x000fda0001f04270 */
[----:B0-----:R-:W-:Y:S05]  /*3a90*/  @!P0 BRA `(.L_x_79) ;  /* 0x0000000000048947 */ /* 0x001fea0003800000 */
[----:B------:R0:W5:Y:S02]  /*3aa0*/  LDG.E.LTC128B R118, desc[UR36][R12.64+0xc0] ;  /* 0x0000c0240c767981 */ /* 0x000164000c1e1920 */
.L_x_79:
[----:B------:R-:W-:Y:S05]  /*3ab0*/  BSYNC B1 ;  /* 0x0000000000017941 */ /* 0x000fea0003800000 */
.L_x_78:
[----:B-----5:R-:W-:Y:S01]  /*3ac0*/  FMUL R19, R118, R89 ;  /* 0x0000005976137220 */ /* 0x020fe20000400000 */
[----:B------:R-:W-:Y:S03]  /*3ad0*/  BSSY B1, `(.L_x_80) ;  /* 0x0000006000017945 */ /* 0x000fe60003800000 */
[----:B------:R-:W-:-:S05]  /*3ae0*/  FFMA R19, R82, R88, R19 ;  /* 0x0000005852137223 */ /* 0x000fca0000000013 */
[----:B------:R0:W-:Y:S01]  /*3af0*/  @P0 STG.E desc[UR36][R20.64+0xc0], R19 ;  /* 0x0000c01314000986 */ /* 0x0001e2000c101924 */
[----:B------:R-:W-:-:S13]  /*3b00*/  ISETP.GT.AND P0, PT, R3, 0x8, P2 ;  /* 0x000000080300780c */ /* 0x000fda0001704270 */
[----:B0-----:R-:W-:Y:S05]  /*3b10*/  @!P0 BRA `(.L_x_81) ;  /* 0x0000000000048947 */ /* 0x001fea0003800000 */
[----:B------:R0:W5:Y:S02]  /*3b20*/  LDG.E.LTC128B R118, desc[UR36][R12.64+0xc4] ;  /* 0x0000c4240c767981 */ /* 0x000164000c1e1920 */
.L_x_81:
[----:B------:R-:W-:Y:S05]  /*3b30*/  BSYNC B1 ;  /* 0x0000000000017941 */ /* 0x000fea0003800000 */
.L_x_80:
        /* <DEDUP_REMOVED lines=8> */
.L_x_83:
[----:B------:R-:W-:Y:S05]  /*3bc0*/  BSYNC B1 ;  /* 0x0000000000017941 */ /* 0x000fea0003800000 */
.L_x_82:
[----:B-----5:R-:W-:Y:S01]  /*3bd0*/  FMUL R19, R118, R89 ;  /* 0x0000005976137220 */ /* 0x020fe20000400000 */
[----:B------:R-:W-:Y:S03]  /*3be0*/  BSSY B1, `(.L_x_84) ;  /* 0x000000d000017945 */ /* 0x000fe60003800000 */
[----:B------:R-:W-:-:S05]  /*3bf0*/  FFMA R19, R84, R88, R19 ;  /* 0x0000005854137223 */ /* 0x000fca0000000013 */
[----:B------:R0:W-:Y:S01]  /*3c00*/  @P0 STG.E desc[UR36][R14.64+0xe0], R19 ;  /* 0x0000e0130e000986 */ /* 0x0001e2000c101924 */
[----:B------:R-:W-:-:S04]  /*3c10*/  IADD3 R64, P0, R101, R20, RZ ;  /* 0x0000001465407210 */ /* 0x000fc80007f1e0ff */
[----:B------:R-:W-:Y:S02]  /*3c20*/  IADD3.X R65, R5, R21, RZ, P0, !PT ;  /* 0x0000001505417210 */ /* 0x000fe400007fe4ff */
[----:B------:R-:W-:-:S05]  /*3c30*/  IADD3 R66, P0, R101, R20, RZ ;  /* 0x0000001465427210 */ /* 0x000fca0007f1e0ff */
[----:B------:R-:W-:Y:S01]  /*3c40*/  IMAD.X R67, R5, 0x1, R21, P0 ;  /* 0x0000000105437824 */ /* 0x000fe200000e0615 */
[----:B------:R-:W-:-:S05]  /*3c50*/  IADD3 R62, P0, R101, R14, RZ ;  /* 0x0000000e653e7210 */ /* 0x000fca0007f1e0ff */
[----:B------:R-:W-:Y:S01]  /*3c60*/  IMAD.X R63, R5, 0x1, R15, P0 ;  /* 0x00000001053f7824 */ /* 0x000fe200000e060f */
[----:B------:R-:W-:-:S04]  /*3c70*/  ISETP.GT.AND P0, PT, R4, 0x39, PT ;  /* 0x000000390400780c */ /* 0x000fc80003f04270 */
[----:B------:R-:W-:-:S13]  /*3c80*/  ISETP.GT.AND P4, PT, R3, RZ, P0 ;  /* 0x000000ff0300720c */ /* 0x000fda0000784270 */
[----:B0-----:R-:W-:Y:S05]  /*3c90*/  @!P4 BRA `(.L_x_85) ;  /* 0x000000000004c947 */ /* 0x001fea0003800000 */
[----:B------:R0:W5:Y:S02]  /*3ca0*/  LDG.E.LTC128B R118, desc[UR36][R8.64+0xe4] ;  /* 0x0000e42408767981 */ /* 0x000164000c1e1920 */
.L_x_85:
[----:B------:R-:W-:Y:S05]  /*3cb0*/  BSYNC B1 ;  /* 0x0000000000017941 */ /* 0x000fea0003800000 */
.L_x_84:
[----:B-----5:R-:W-:Y:S01]  /*3cc0*/  FMUL R4, R118, R89 ;  /* 0x0000005976047220 */ /* 0x020fe20000400000 */
[----:B------:R-:W-:Y:S03]  /*3cd0*/  BSSY B1, `(.L_x_86) ;  /* 0x0000006000017945 */ /* 0x000fe60003800000 */
[----:B------:R-:W-:-:S05]  /*3ce0*/  FFMA R85, R85, R88, R4 ;  /* 0x0000005855557223 */ /* 0x000fca0000000004 */
[----:B------:R0:W-:Y:S01]  /*3cf0*/  @P4 STG.E desc[UR36][R14.64+0xe4], R85 ;  /* 0x0000e4550e004986 */ /* 0x0001e2000c101924 */
[----:B------:R-:W-:-:S13]  /*3d00*/  ISETP.GT.AND P4, PT, R3, 0x8, P1 ;  /* 0x000000080300780c */ /* 0x000fda0000f84270 */
[----:B0-----:R-:W-:Y:S05]  /*3d10*/  @!P4 BRA `(.L_x_87) ;  /* 0x000000000004c947 */ /* 0x001fea0003800000 */
[----:B------:R0:W5:Y:S02]  /*3d20*/  LDG.E.LTC128B R118, desc[UR36][R12.64+0xe0] ;  /* 0x0000e0240c767981 */ /* 0x000164000c1e1920 */
.L_x_87:
[----:B------:R-:W-:Y:S05]  /*3d30*/  BSYNC B1 ;  /* 0x0000000000017941 */ /* 0x000fea0003800000 */
.L_x_86:
[----:B-----5:R-:W-:Y:S01]  /*3d40*/  FMUL R5, R118, R89 ;  /* 0x0000005976057220 */ /* 0x020fe20000400000 */
[----:B------:R-:W-:Y:S03]  /*3d50*/  BSSY B1, `(.L_x_88) ;  /* 0x0000006000017945 */ /* 0x000fe60003800000 */
[----:B------:R-:W-:-:S05]  /*3d60*/  FFMA R5, R86, R88, R5 ;  /* 0x0000005856057223 */ /* 0x000fca0000000005 */
[----:B------:R0:W-:Y:S01]  /*3d70*/  @P4 STG.E desc[UR36][R20.64+0xe0], R5 ;  /* 0x0000e00514004986 */ /* 0x0001e2000c101924 */
[----:B------:R-:W-:-:S13]  /*3d80*/  ISETP.GT.AND P4, PT, R3, 0x8, P0 ;  /* 0x000000080300780c */ /* 0x000fda0000784270 */
[----:B0-----:R-:W-:Y:S05]  /*3d90*/  @!P4 BRA `(.L_x_89) ;  /* 0x000000000004c947 */ /* 0x001fea0003800000 */
[----:B------:R0:W5:Y:S02]  /*3da0*/  LDG.E.LTC128B R118, desc[UR36][R12.64+0xe4] ;  /* 0x0000e4240c767981 */ /* 0x000164000c1e1920 */
.L_x_89:
[----:B------:R-:W-:Y:S05]  /*3db0*/  BSYNC B1 ;  /* 0x0000000000017941 */ /* 0x000fea0003800000 */
.L_x_88:
[----:B-----5:R-:W-:-:S04]  /*3dc0*/  FMUL R4, R118, R89 ;  /* 0x0000005976047220 */ /* 0x020fc80000400000 */
[----:B------:R-:W-:-:S05]  /*3dd0*/  FFMA R87, R87, R88, R4 ;  /* 0x0000005857577223 */ /* 0x000fca0000000004 */
[----:B------:R0:W-:Y:S01]  /*3de0*/  @P4 STG.E desc[UR36][R20.64+0xe4], R87 ;  /* 0x0000e45714004986 */ /* 0x0001e2000c101924 */
[----:B------:R-:W-:-:S13]  /*3df0*/  ISETP.GT.AND P4, PT, R3, 0x80, P6 ;  /* 0x000000800300780c */ /* 0x000fda0003784270 */
[----:B------:R-:W2:Y:S01]  /*3e00*/  @P4 LDG.E.LTC128B R118, desc[UR36][R58.64] ;  /* 0x000000243a764981 */ /* 0x000ea2000c1e1920 */
[----:B------:R-:W-:Y:S01]  /*3e10*/  BSSY B1, `(.L_x_90) ;  /* 0x0000008000017945 */ /* 0x000fe20003800000 */
[----:B--2---:R-:W-:-:S04]  /*3e20*/  FMUL R5, R118, R89 ;  /* 0x0000005976057220 */ /* 0x004fc80000400000 */
[----:B------:R-:W-:-:S05]  /*3e30*/  FFMA R5, R24, R88, R5 ;  /* 0x0000005818057223 */ /* 0x000fca0000000005 */
[----:B------:R0:W-:Y:S01]  /*3e40*/  @P4 STG.E desc[UR36][R62.64], R5 ;  /* 0x000000053e004986 */ /* 0x0001e2000c101924 */
[----:B------:R-:W-:-:S04]  /*3e50*/  ISETP.NE.AND P4, PT, R117, RZ, PT ;  /* 0x000000ff7500720c */ /* 0x000fc80003f85270 */
[----:B------:R-:W-:-:S13]  /*3e60*/  ISETP.GT.AND P4, PT, R3, 0x80, P4 ;  /* 0x000000800300780c */ /* 0x000fda0002784270 */
[----:B0-----:R-:W-:Y:S05]  /*3e70*/  @!P4 BRA `(.L_x_91) ;  /* 0x000000000004c947 */ /* 0x001fea0003800000 */
[----:B------:R0:W5:Y:S02]  /*3e80*/  LDG.E.LTC128B R118, desc[UR36][R10.64+0x4] ;  /* 0x000004240a767981 */ /* 0x000164000c1e1920 */
.L_x_91:
[----:B------:R-:W-:Y:S05]  /*3e90*/  BSYNC B1 ;  /* 0x0000000000017941 */ /* 0x000fea0003800000 */
.L_x_90:
[----:B-----5:R-:W-:Y:S01]  /*3ea0*/  FMUL R4, R118, R89 ;  /* 0x0000005976047220 */ /* 0x020fe20000400000 */
[----:B------:R-:W-:Y:S01]  /*3eb0*/  @P4 IMAD.MOV.U32 R5, RZ, RZ, R63 ;  /* 0x000000ffff054224 */ /* 0x000fe200078e003f */
[----:B------:R-:W-:Y:S01]  /*3ec0*/  ISETP.GT.AND P6, PT, R3, 0x88, P6 ;  /* 0x000000880300780c */ /* 0x000fe200037c4270 */
[----:B------:R-:W-:Y:S01]  /*3ed0*/  BSSY B1, `(.L_x_92) ;  /* 0x0000006000017945 */ /* 0x000fe20003800000 */
[----:B------:R-:W-:Y:S01]  /*3ee0*/  FFMA R25, R25, R88, R4 ;  /* 0x0000005819197223 */ /* 0x000fe20000000004 */
[----:B------:R-:W-:-:S05]  /*3ef0*/  @P4 IMAD.MOV.U32 R4, RZ, RZ, R62 ;  /* 0x000000ffff044224 */ /* 0x000fca00078e003e */
[----:B------:R2:W-:Y:S05]  /*3f00*/  @P4 STG.E desc[UR36][R4.64+0x4], R25 ;  /* 0x0000041904004986 */ /* 0x0005ea000c101924 */
[----:B------:R-:W-:Y:S05]  /*3f10*/  @!P6 BRA `(.L_x_93) ;  /* 0x000000000004e947 */ /* 0x000fea0003800000 */
[----:B------:R0:W5:Y:S02]  /*3f20*/  LDG.E.LTC128B R118, desc[UR36][R60.64] ;  /* 0x000000243c767981 */ /* 0x000164000c1e1920 */
.L_x_93:
[----:B------:R-:W-:Y:S05]  /*3f30*/  BSYNC B1 ;  /* 0x0000000000017941 */ /* 0x000fea0003800000 */
.L_x_92:
[----:B--2--5:R-:W-:Y:S01]  /*3f40*/  FMUL R5, R118, R89 ;  /* 0x0000005976057220 */ /* 0x024fe20000400000 */
[----:B------:R-:W-:Y:S01]  /*3f50*/  ISETP.NE.AND P4, PT, R117, RZ, PT ;  /* 0x000000ff7500720c */ /* 0x000fe20003f85270 */
[----:B------:R-:W-:Y:S02]  /*3f60*/  BSSY B1, `(.L_x_94) ;  /* 0x0000006000017945 */ /* 0x000fe40003800000 */
[----:B------:R-:W-:Y:S01]  /*3f70*/  FFMA R5, R26, R88, R5 ;  /* 0x000000581a057223 */ /* 0x000fe20000000005 */
[----:B------:R-:W-:-:S04]  /*3f80*/  ISETP.GT.AND P4, PT, R3, 0x88, P4 ;  /* 0x000000880300780c */ /* 0x000fc80002784270 */
[----:B------:R2:W-:Y:S09]  /*3f90*/  @P6 STG.E desc[UR36][R64.64], R5 ;  /* 0x0000000540006986 */ /* 0x0005f2000c101924 */
[----:B------:R-:W-:Y:S05]  /*3fa0*/  @!P4 BRA `(.L_x_95) ;  /* 0x000000000004c947 */ /* 0x000fea0003800000 */
[----:B------:R0:W5:Y:S02]  /*3fb0*/  LDG.E.LTC128B R118, desc[UR36][R56.64+0x4] ;  /* 0x0000042438767981 */ /* 0x000164000c1e1920 */
.L_x_95:
[----:B------:R-:W-:Y:S05]  /*3fc0*/  BSYNC B1 ;  /* 0x0000000000017941 */ /* 0x000fea0003800000 */
.L_x_94:
[----:B-----5:R-:W-:Y:S01]  /*3fd0*/  FMUL R4, R118, R89 ;  /* 0x0000005976047220 */ /* 0x020fe20000400000 */
[----:B------:R-:W-:Y:S01]  /*3fe0*/  ISETP.NE.AND P6, PT, R119, RZ, PT ;  /* 0x000000ff7700720c */ /* 0x000fe20003fc5270 */
[----:B------:R-:W-:Y:S02]  /*3ff0*/  BSSY B1, `(.L_x_96) ;  /* 0x0000006000017945 */ /* 0x000fe40003800000 */
[----:B------:R-:W-:-:S05]  /*4000*/  FFMA R27, R27, R88, R4 ;  /* 0x000000581b1b7223 */ /* 0x000fca0000000004 */
[----:B------:R0:W-:Y:S01]  /*4010*/  @P4 STG.E desc[UR36][R66.64+0x4], R27 ;  /* 0x0000041b42004986 */ /* 0x0001e2000c101924 */
[----:B------:R-:W-:-:S13]  /*4020*/  ISETP.GT.AND P4, PT, R3, 0x80, P6 ;  /* 0x000000800300780c */ /* 0x000fda0003784270 */
[----:B0-----:R-:W-:Y:S05]  /*4030*/  @!P4 BRA `(.L_x_97) ;  /* 0x000000000004c947 */ /* 0x001fea0003800000 */
[----:B------:R0:W5:Y:S02]  /*4040*/  LDG.E.LTC128B R118, desc[UR36][R10.64+0x20] ;  /* 0x000020240a767981 */ /* 0x000164000c1e1920 */
.L_x_97:
[----:B------:R-:W-:Y:S05]  /*4050*/  BSYNC B1 ;  /* 0x0000000000017941 */ /* 0x000fea0003800000 */
.L_x_96:
[----:B--2--5:R-:W-:Y:S01]  /*4060*/  FMUL R5, R118, R89 ;  /* 0x0000005976057220 */ /* 0x024fe20000400000 */
[----:B------:R-:W-:Y:S01]  /*4070*/  @P4 IMAD.MOV.U32 R4, RZ, RZ, R62 ;  /* 0x000000ffff044224 */ /* 0x000fe200078e003e */
[----:B------:R-:W-:Y:S01]  /*4080*/  ISETP.NE.AND P6, PT, R120, RZ, PT ;  /* 0x000000ff7800720c */ /* 0x000fe20003fc5270 */
[----:B------:R-:W-:Y:S01]  /*4090*/  BSSY B1, `(.L_x_98) ;  /* 0x0000007000017945 */ /* 0x000fe20003800000 */
[----:B-1-34-:R-:W-:Y:S01]  /*40a0*/  FFMA R9, R28, R88, R5 ;  /* 0x000000581c097223 */ /* 0x01afe20000000005 */
[----:B------:R-:W-:-:S05]  /*40b0*/  @P4 IMAD.MOV.U32 R5, RZ, RZ, R63 ;  /* 0x000000ffff054224 */ /* 0x000fca00078e003f */
[----:B------:R1:W-:Y:S01]  /*40c0*/  @P4 STG.E desc[UR36][R4.64+0x20], R9 ;  /* 0x0000200904004986 */ /* 0x0003e2000c101924 */
[----:B------:R-:W-:-:S13]  /*40d0*/  ISETP.GT.AND P4, PT, R3, 0x80, P6 ;  /* 0x000000800300780c */ /* 0x000fda0003784270 */
[----:B-1----:R-:W-:Y:S05]  /*40e0*/  @!P4 BRA `(.L_x_99) ;  /* 0x000000000004c947 */ /* 0x002fea0003800000 */
[----:B------:R1:W5:Y:S02]  /*40f0*/  LDG.E.LTC128B R118, desc[UR36][R10.64+0x24] ;  /* 0x000024240a767981 */ /* 0x000364000c1e1920 */
.L_x_99:
[----:B------:R-:W-:Y:S05]  /*4100*/  BSYNC B1 ;  /* 0x0000000000017941 */ /* 0x000fea0003800000 */
.L_x_98:
[----:B-----5:R-:W-:Y:S01]  /*4110*/  FMUL R4, R118, R89 ;  /* 0x0000005976047220 */ /* 0x020fe20000400000 */
[----:B------:R-:W-:Y:S01]  /*4120*/  @P4 MOV R5, R63 ;  /* 0x0000003f00054202 */ /* 0x000fe20000000f00 */
[----:B------:R-:W-:Y:S02]  /*4130*/  BSSY B1, `(.L_x_100) ;  /* 0x0000008000017945 */ /* 0x000fe40003800000 */
[----:B------:R-:W-:Y:S01]  /*4140*/  FFMA R29, R29, R88, R4 ;  /* 0x000000581d1d7223 */ /* 0x000fe20000000004 */
[----:B------:R-:W-:-:S05]  /*4150*/  @P4 IMAD.MOV.U32 R4, RZ, RZ, R62 ;  /* 0x000000ffff044224 */ /* 0x000fca00078e003e */
[----:B------:R2:W-:Y:S01]  /*4160*/  @P4 STG.E desc[UR36][R4.64+0x24], R29 ;  /* 0x0000241d04004986 */ /* 0x0005e2000c101924 */
[----:B------:R-:W-:-:S04]  /*4170*/  ISETP.NE.AND P4, PT, R119, RZ, PT ;  /* 0x000000ff7700720c */ /* 0x000fc80003f85270 */
[----:B------:R-:W-:-:S13]  /*4180*/  ISETP.GT.AND P4, PT, R3, 0x88, P4 ;  /* 0x000000880300780c */ /* 0x000fda0002784270 */
[----:B--2---:R-:W-:Y:S05]  /*4190*/  @!P4 BRA `(.L_x_101) ;  /* 0x000000000004c947 */ /* 0x004fea0003800000 */
[----:B------:R2:W5:Y:S02]  /*41a0*/  LDG.E.LTC128B R118, desc[UR36][R56.64+0x20] ;  /* 0x0000202438767981 */ /* 0x000564000c1e1920 */
.L_x_101:
[----:B------:R-:W-:Y:S05]  /*41b0*/  BSYNC B1 ;  /* 0x0000000000017941 */ /* 0x000fea0003800000 */
.L_x_100:
[----:B-----5:R-:W-:Y:S01]  /*41c0*/  FMUL R5, R118, R89 ;  /* 0x0000005976057220 */ /* 0x020fe20000400000 */
[----:B------:R-:W-:Y:S03]  /*41d0*/  BSSY B1, `(.L_x_102) ;  /* 0x0000006000017945 */ /* 0x000fe60003800000 */
[----:B------:R-:W-:-:S05]  /*41e0*/  FFMA R5, R30, R88, R5 ;  /* 0x000000581e057223 */ /* 0x000fca0000000005 */
[----:B------:R3:W-:Y:S01]  /*41f0*/  @P4 STG.E desc[UR36][R6.64+0x20], R5 ;  /* 0x0000200506004986 */ /* 0x0007e2000c101924 */
[----:B------:R-:W-:-:S13]  /*4200*/  ISETP.GT.AND P4, PT, R3, 0x88, P6 ;  /* 0x000000880300780c */ /* 0x000fda0003784270 */
[----:B---3--:R-:W-:Y:S05]  /*4210*/  @!P4 BRA `(.L_x_103) ;  /* 0x000000000004c947 */ /* 0x008fea0003800000 */
[----:B------:R3:W5:Y:S02]  /*4220*/  LDG.E.LTC128B R118, desc[UR36][R56.64+0x24] ;  /* 0x0000242438767981 */ /* 0x000764000c1e1920 */
.L_x_103:
[----:B------:R-:W-:Y:S05]  /*4230*/  BSYNC B1 ;  /* 0x0000000000017941 */ /* 0x000fea0003800000 */
.L_x_102:
[----:B-----5:R-:W-:Y:S01]  /*4240*/  FMUL R4, R118, R89 ;  /* 0x0000005976047220 */ /* 0x020fe20000400000 */
[----:B------:R-:W-:Y:S01]  /*4250*/  @P4 IMAD.MOV.U32 R5, RZ, RZ, R7 ;  /* 0x000000ffff054224 */ /* 0x000fe200078e0007 */
[----:B------:R-:W-:Y:S01]  /*4260*/  ISETP.NE.AND P6, PT, R112, RZ, PT ;  /* 0x000000ff7000720c */ /* 0x000fe20003fc5270 */
[----:B------:R-:W-:Y:S01]  /*4270*/  BSSY B1, `(.L_x_104) ;  /* 0x0000007000017945 */ /* 0x000fe20003800000 */
[----:B------:R-:W-:Y:S01]  /*4280*/  FFMA R31, R31, R88, R4 ;  /* 0x000000581f1f7223 */ /* 0x000fe20000000004 */
[----:B------:R-:W-:-:S05]  /*4290*/  @P4 IMAD.MOV.U32 R4, RZ, RZ, R6 ;  /* 0x000000ffff044224 */ /* 0x000fca00078e0006 */
[----:B------:R4:W-:Y:S01]  /*42a0*/  @P4 STG.E desc[UR36][R4.64+0x24], R31 ;  /* 0x0000241f04004986 */ /* 0x0009e2000c101924 */
[----:B------:R-:W-:-:S13]  /*42b0*/  ISETP.GT.AND P4, PT, R3, 0x80, P6 ;  /* 0x000000800300780c */ /* 0x000fda0003784270 */
[----:B----4-:R-:W-:Y:S05]  /*42c0*/  @!P4 BRA `(.L_x_105) ;  /* 0x000000000004c947 */ /* 0x010fea0003800000 */
[----:B------:R4:W5:Y:S02]  /*42d0*/  LDG.E.LTC128B R118, desc[UR36][R10.64+0x40] ;  /* 0x000040240a767981 */ /* 0x000964000c1e1920 */
.L_x_105:
[----:B------:R-:W-:Y:S05]  /*42e0*/  BSYNC B1 ;  /* 0x0000000000017941 */ /* 0x000fea0003800000 */
.L_x_104:
        /* <DEDUP_REMOVED lines=8> */
[----:B0-----:R-:W-:Y:S05]  /*4370*/  @!P4 BRA `(.L_x_107) ;  /* 0x000000000004c947 */ /* 0x001fea0003800000 */
[----:B------:R0:W5:Y:S02]  /*4380*/  LDG.E.LTC128B R118, desc[UR36][R10.64+0x44] ;  /* 0x000044240a767981 */ /* 0x000164000c1e1920 */
.L_x_107:
[----:B------:R-:W-:Y:S05]  /*4390*/  BSYNC B1 ;  /* 0x0000000000017941 */ /* 0x000fea0003800000 */
.L_x_106:
[----:B-----5:R-:W-:Y:S01]  /*43a0*/  FMUL R4, R118, R89 ;  /* 0x0000005976047220 */ /* 0x020fe20000400000 */
[----:B------:R-:W-:Y:S01]  /*43b0*/  @P4 IMAD.MOV.U32 R5, RZ, RZ, R63 ;  /* 0x000000ffff054224 */ /* 0x000fe200078e003f */
[----:B------:R-:W-:Y:S02]  /*43c0*/  BSSY B1, `(.L_x_108) ;  /* 0x0000008000017945 */ /* 0x000fe40003800000 */
[----:B------:R-:W-:Y:S01]  /*43d0*/  FFMA R33, R33, R88, R4 ;  /* 0x0000005821217223 */ /* 0x000fe20000000004 */
[----:B------:R-:W-:-:S05]  /*43e0*/  @P4 IMAD.MOV.U32 R4, RZ, RZ, R62 ;  /* 0x000000ffff044224 */ /* 0x000fca00078e003e */
[----:B------:R0:W-:Y:S01]  /*43f0*/  @P4 STG.E desc[UR36][R4.64+0x44], R33 ;  /* 0x0000442104004986 */ /* 0x0001e2000c101924 */
[----:B------:R-:W-:-:S04]  /*4400*/  ISETP.NE.AND P4, PT, R112, RZ, PT ;  /* 0x000000ff7000720c */ /* 0x000fc80003f85270 */
[----:B------:R-:W-:-:S13]  /*4410*/  ISETP.GT.AND P4, PT, R3, 0x88, P4 ;  /* 0x000000880300780c */ /* 0x000fda0002784270 */
[----:B0-----:R-:W-:Y:S05]  /*4420*/  @!P4 BRA `(.L_x_109) ;  /* 0x000000000004c947 */ /* 0x001fea0003800000 */
[----:B------:R0:W5:Y:S02]  /*4430*/  LDG.E.LTC128B R118, desc[UR36][R56.64+0x40] ;  /* 0x0000402438767981 */ /* 0x000164000c1e1920 */
.L_x_109:
[----:B------:R-:W-:Y:S05]  /*4440*/  BSYNC B1 ;  /* 0x0000000000017941 */ /* 0x000fea0003800000 */
.L_x_108:
[----:B-----5:R-:W-:Y:S01]  /*4450*/  FMUL R5, R118, R89 ;  /* 0x0000005976057220 */ /* 0x020fe20000400000 */
[----:B------:R-:W-:Y:S01]  /*4460*/  @P4 IMAD.MOV.U32 R4, RZ, RZ, R6 ;  /* 0x000000ffff044224 */ /* 0x000fe200078e0006 */
[----:B------:R-:W-:Y:S02]  /*4470*/  BSSY B1, `(.L_x_110) ;  /* 0x0000007000017945 */ /* 0x000fe40003800000 */
[----:B------:R-:W-:Y:S01]  /*4480*/  FFMA R9, R34, R88, R5 ;  /* 0x0000005822097223 */ /* 0x000fe20000000005 */
[----:B------:R-:W-:-:S05]  /*4490*/  @P4 MOV R5, R7 ;  /* 0x0000000700054202 */ /* 0x000fca0000000f00 */
[----:B------:R0:W-:Y:S01]  /*44a0*/  @P4 STG.E desc[UR36][R4.64+0x40], R9 ;  /* 0x0000400904004986 */ /* 0x0001e2000c101924 */
[----:B------:R-:W-:-:S13]  /*44b0*/  ISETP.GT.AND P4, PT, R3, 0x88, P6 ;  /* 0x000000880300780c */ /* 0x000fda0003784270 */
[----:B0-----:R-:W-:Y:S05]  /*44c0*/  @!P4 BRA `(.L_x_111) ;  /* 0x000000000004c947 */ /* 0x001fea0003800000 */
[----:B------:R0:W5:Y:S02]  /*44d0*/  LDG.E.LTC128B R118, desc[UR36][R56.64+0x44] ;  /* 0x0000442438767981 */ /* 0x000164000c1e1920 */
.L_x_111:
[----:B------:R-:W-:Y:S05]  /*44e0*/  BSYNC B1 ;  /* 0x0000000000017941 */ /* 0x000fea0003800000 */
.L_x_110:
        /* <DEDUP_REMOVED lines=10> */
.L_x_113:
[----:B------:R-:W-:Y:S05]  /*4590*/  BSYNC B1 ;  /* 0x0000000000017941 */ /* 0x000fea0003800000 */
.L_x_112:
        /* <DEDUP_REMOVED lines=10> */
.L_x_115:
[----:B------:R-:W-:Y:S05]  /*4640*/  BSYNC B1 ;  /* 0x0000000000017941 */ /* 0x000fea0003800000 */
.L_x_114:
        /* <DEDUP_REMOVED lines=10> */
.L_x_117:
[----:B------:R-:W-:Y:S05]  /*46f0*/  BSYNC B1 ;  /* 0x0000000000017941 */ /* 0x000fea0003800000 */
.L_x_116:
        /* <DEDUP_REMOVED lines=9> */
.L_x_119:
[----:B------:R-:W-:Y:S05]  /*4790*/  BSYNC B1 ;  /* 0x0000000000017941 */ /* 0x000fea0003800000 */
.L_x_118:
        /* <DEDUP_REMOVED lines=10> */
.L_x_121:
[----:B------:R-:W-:Y:S05]  /*4840*/  BSYNC B1 ;  /* 0x0000000000017941 */ /* 0x000fea0003800000 */
.L_x_120:
        /* <DEDUP_REMOVED lines=10> */
.L_x_123:
[----:B------:R-:W-:Y:S05]  /*48f0*/  BSYNC B1 ;  /* 0x0000000000017941 */ /* 0x000fea0003800000 */
.L_x_122:
        /* <DEDUP_REMOVED lines=10> */
.L_x_125:
[----:B------:R-:W-:Y:S05]  /*49a0*/  BSYNC B1 ;  /* 0x0000000000017941 */ /* 0x000fea0003800000 */
.L_x_124:
        /* <DEDUP_REMOVED lines=9> */
.L_x_127:
[----:B------:R-:W-:Y:S05]  /*4a40*/  BSYNC B1 ;  /* 0x0000000000017941 */ /* 0x000fea0003800000 */
.L_x_126:
        /* <DEDUP_REMOVED lines=10> */
.L_x_129:
[----:B------:R-:W-:Y:S05]  /*4af0*/  BSYNC B1 ;  /* 0x0000000000017941 */ /* 0x000fea0003800000 */
.L_x_128:
[----:B-----5:R-:W-:Y:S01]  /*4b00*/  FMUL R5, R118, R89 ;  /* 0x0000005976057220 */ /* 0x020fe20000400000 */
[----:B------:R-:W-:Y:S01]  /*4b10*/  @P4 IMAD.MOV.U32 R4, RZ, RZ, R62 ;  /* 0x000000ffff044224 */ /* 0x000fe200078e003e */
[----:B------:R-:W-:Y:S02]  /*4b20*/  BSSY B1, `(.L_x_130) ;  /* 0x0000007000017945 */ /* 0x000fe40003800000 */
[----:B------:R-:W-:Y:S01]  /*4b30*/  FFMA R9, R44, R88, R5 ;  /* 0x000000582c097223 */ /* 0x000fe20000000005 */
[----:B------:R-:W-:-:S05]  /*4b40*/  @P4 IMAD.MOV.U32 R5, RZ, RZ, R63 ;  /* 0x000000ffff054224 */ /* 0x000fca00078e003f */
[----:B------:R0:W-:Y:S01]  /*4b50*/  @P4 STG.E desc[UR36][R4.64+0xa0], R9 ;  /* 0x0000a00904004986 */ /* 0x0001e2000c101924 */
[----:B------:R-:W-:-:S13]  /*4b60*/  ISETP.GT.AND P4, PT, R3, 0x80, P5 ;  /* 0x000000800300780c */ /* 0x000fda0002f84270 */
[----:B0-----:R-:W-:Y:S05]  /*4b70*/  @!P4 BRA `(.L_x_131) ;  /* 0x000000000004c947 */ /* 0x001fea0003800000 */
[----:B------:R0:W5:Y:S02]  /*4b80*/  LDG.E.LTC128B R118, desc[UR36][R10.64+0xa4] ;  /* 0x0000a4240a767981 */ /* 0x000164000c1e1920 */
.L_x_131:
[----:B------:R-:W-:Y:S05]  /*4b90*/  BSYNC B1 ;  /* 0x0000000000017941 */ /* 0x000fea0003800000 */
.L_x_130:
        /* <DEDUP_REMOVED lines=9> */
.L_x_133:
[----:B------:R-:W-:Y:S05]  /*4c30*/  BSYNC B1 ;  /* 0x0000000000017941 */ /* 0x000fea0003800000 */
.L_x_132:
[----:B-----5:R-:W-:Y:S01]  /*4c40*/  FMUL R5, R118, R89 ;  /* 0x0000005976057220 */ /* 0x020fe20000400000 */
[----:B------:R-:W-:Y:S01]  /*4c50*/  @P4 IMAD.MOV.U32 R4, RZ, RZ, R6 ;  /* 0x000000ffff044224 */ /* 0x000fe200078e0006 */
[----:B------:R-:W-:Y:S01]  /*4c60*/  ISETP.GT.AND P5, PT, R3, 0x88, P5 ;  /* 0x000000880300780c */ /* 0x000fe20002fa4270 */
[----:B------:R-:W-:Y:S01]  /*4c70*/  BSSY B1, `(.L_x_134) ;  /* 0x0000006000017945 */ /* 0x000fe20003800000 */
[----:B------:R-:W-:Y:S01]  /*4c80*/  FFMA R9, R46, R88, R5 ;  /* 0x000000582e097223 */ /* 0x000fe20000000005 */
[----:B------:R-:W-:-:S05]  /*4c90*/  @P4 MOV R5, R7 ;  /* 0x0000000700054202 */ /* 0x000fca0000000f00 */
[----:B------:R0:W-:Y:S05]  /*4ca0*/  @P4 STG.E desc[UR36][R4.64+0xa0], R9 ;  /* 0x0000a00904004986 */ /* 0x0001ea000c101924 */
[----:B------:R-:W-:Y:S05]  /*4cb0*/  @!P5 BRA `(.L_x_135) ;  /* 0x000000000004d947 */ /* 0x000fea0003800000 */
[----:B------:R0:W5:Y:S02]  /*4cc0*/  LDG.E.LTC128B R118, desc[UR36][R56.64+0xa4] ;  /* 0x0000a42438767981 */ /* 0x000164000c1e1920 */
.L_x_135:
[----:B------:R-:W-:Y:S05]  /*4cd0*/  BSYNC B1 ;  /* 0x0000000000017941 */ /* 0x000fea0003800000 */
.L_x_134:
[----:B0----5:R-:W-:Y:S01]  /*4ce0*/  FMUL R4, R118, R89 ;  /* 0x0000005976047220 */ /* 0x021fe20000400000 */
        /* <DEDUP_REMOVED lines=8> */
.L_x_137:
[----:B------:R-:W-:Y:S05]  /*4d70*/  BSYNC B1 ;  /* 0x0000000000017941 */ /* 0x000fea0003800000 */
.L_x_136:
        /* <DEDUP_REMOVED lines=9> */
.L_x_139:
[----:B------:R-:W-:Y:S05]  /*4e10*/  BSYNC B1 ;  /* 0x0000000000017941 */ /* 0x000fea0003800000 */
.L_x_138:
        /* <DEDUP_REMOVED lines=9> */
.L_x_141:
[----:B------:R-:W-:Y:S05]  /*4eb0*/  BSYNC B1 ;  /* 0x0000000000017941 */ /* 0x000fea0003800000 */
.L_x_140:
[----:B0----5:R-:W-:Y:S01]  /*4ec0*/  FMUL R5, R118, R89 ;  /* 0x0000005976057220 */ /* 0x021fe20000400000 */
        /* <DEDUP_REMOVED lines=8> */
.L_x_143:
[----:B------:R-:W-:Y:S05]  /*4f50*/  BSYNC B1 ;  /* 0x0000000000017941 */ /* 0x000fea0003800000 */
.L_x_142:
        /* <DEDUP_REMOVED lines=9> */
.L_x_145:
[----:B------:R-:W-:Y:S05]  /*4ff0*/  BSYNC B1 ;  /* 0x0000000000017941 */ /* 0x000fea0003800000 */
.L_x_144:
        /* <DEDUP_REMOVED lines=9> */
.L_x_147:
[----:B------:R-:W-:Y:S05]  /*5090*/  BSYNC B1 ;  /* 0x0000000000017941 */ /* 0x000fea0003800000 */
.L_x_146:
[----:B0----5:R-:W-:Y:S01]  /*50a0*/  FMUL R4, R118, R89 ;  /* 0x0000005976047220 */ /* 0x021fe20000400000 */
[----:B------:R-:W-:Y:S01]  /*50b0*/  ISETP.GT.AND P1, PT, R3, 0x88, P1 ;  /* 0x000000880300780c */ /* 0x000fe20000f24270 */
[----:B------:R-:W-:Y:S02]  /*50c0*/  BSSY B1, `(.L_x_148) ;  /* 0x0000005000017945 */ /* 0x000fe40003800000 */
[----:B------:R-:W-:-:S05]  /*50d0*/  FFMA R53, R53, R88, R4 ;  /* 0x0000005835357223 */ /* 0x000fca0000000004 */
[----:B------:R0:W-:Y:S05]  /*50e0*/  @P2 STG.E desc[UR36][R62.64+0xe4], R53 ;  /* 0x0000e4353e002986 */ /* 0x0001ea000c101924 */
[----:B------:R-:W-:Y:S05]  /*50f0*/  @!P1 BRA `(.L_x_149) ;  /* 0x0000000000049947 */ /* 0x000fea0003800000 */
[----:B------:R0:W5:Y:S02]  /*5100*/  LDG.E.LTC128B R118, desc[UR36][R56.64+0xe0] ;  /* 0x0000e02438767981 */ /* 0x000164000c1e1920 */
.L_x_149:
[----:B------:R-:W-:Y:S05]  /*5110*/  BSYNC B1 ;  /* 0x0000000000017941 */ /* 0x000fea0003800000 */
.L_x_148:
        /* <DEDUP_REMOVED lines=9> */
.L_x_151:
[----:B------:R-:W-:Y:S05]  /*51b0*/  BSYNC B1 ;  /* 0x0000000000017941 */ /* 0x000fea0003800000 */
.L_x_150:
[----:B-----5:R-:W-:-:S04]  /*51c0*/  FMUL R118, R118, R89 ;  /* 0x0000005976767220 */ /* 0x020fc80000400000 */
[----:B------:R-:W-:Y:S01]  /*51d0*/  FFMA R55, R55, R88, R118 ;  /* 0x0000005837377223 */ /* 0x000fe20000000076 */
[----:B------:R-:W-:Y:S06]  /*51e0*/  @!P0 BRA `(.L_x_152) ;  /* 0x00000010007c8947 */ /* 0x000fec0003800000 */
[----:B------:R0:W-:Y:S01]  /*51f0*/  STG.E desc[UR36][R6.64+0xe4], R55 ;  /* 0x0000e43706007986 */ /* 0x0001e2000c101924 */
[----:B------:R-:W-:Y:S05]  /*5200*/  BRA `(.L_x_152) ;  /* 0x0000001000747947 */ /* 0x000fea0003800000 */
.L_x_29:
[----:B------:R-:W-:Y:S01]  /*5210*/  ULDC.64 UR4, c[0x0][0x5c0] ;  /* 0x0001700000047ab9 */ /* 0x000fe20000000a00 */
[----:B------:R-:W-:Y:S01]  /*5220*/  ISETP.GT.AND P4, PT, R4, 0x1, PT ;  /* 0x000000010400780c */ /* 0x000fe20003f84270 */
[-C--:B------:R-:W-:Y:S01]  /*5230*/  FMUL R5, R56, R88.reuse ;  /* 0x0000005838057220 */ /* 0x080fe20000400000 */
[----:B------:R-:W-:Y:S01]  /*5240*/  LEA R8, P1, R12, UR4, 0x2 ;  /* 0x000000040c087c11 */ /* 0x000fe2000f8210ff */
[C---:B------:R-:W-:Y:S02]  /*5250*/  IMAD.SHL.U32 R15, R90.reuse, 0x4, RZ ;  /* 0x000000045a0f7824 */ /* 0x040fe400078e00ff */
[-C--:B------:R-:W-:Y:S01]  /*5260*/  FMUL R57, R57, R88.reuse ;  /* 0x0000005839397220 */ /* 0x080fe20000400000 */
[----:B------:R-:W-:Y:S01]  /*5270*/  SHF.L.U64.HI R7, R90, 0x2, R93 ;  /* 0x000000025a077819 */ /* 0x000fe2000001025d */
[-C--:B------:R-:W-:Y:S01]  /*5280*/  FMUL R59, R59, R88.reuse ;  /* 0x000000583b3b7220 */ /* 0x080fe20000400000 */
[----:B------:R-:W-:Y:S01]  /*5290*/  LEA.HI.X R9, R12, UR5, R101, 0x2, P1 ;  /* 0x000000050c097c11 */ /* 0x000fe200088f1465 */
[-C--:B------:R-:W-:Y:S01]  /*52a0*/  FMUL R13, R58, R88.reuse ;  /* 0x000000583a0d7220 */ /* 0x080fe20000400000 */
[----:B------:R-:W-:Y:S01]  /*52b0*/  ISETP.GT.AND P1, PT, R3, RZ, P4 ;  /* 0x000000ff0300720c */ /* 0x000fe20002724270 */
[----:B------:R-:W-:Y:S01]  /*52c0*/  FMUL R61, R61, R88 ;  /* 0x000000583d3d7220 */ /* 0x000fe20000400000 */
[----:B------:R-:W-:Y:S01]  /*52d0*/  IADD3 R10, P2, R15, R8, RZ ;  /* 0x000000080f0a7210 */ /* 0x000fe20007f5e0ff */
[----:B------:R0:W-:Y:S01]  /*52e0*/  @P0 STG.E desc[UR36][R8.64], R5 ;  /* 0x0000000508000986 */ /* 0x0001e2000c101924 */
[----:B------:R-:W-:Y:S01]  /*52f0*/  ISETP.GT.AND P0, PT, R3, 0x8, P4 ;  /* 0x000000080300780c */ /* 0x000fe20002704270 */
[-C--:B------:R-:W-:Y:S01]  /*5300*/  FMUL R63, R63, R88.reuse ;  /* 0x000000583f3f7220 */ /* 0x080fe20000400000 */
[----:B------:R-:W-:Y:S01]  /*5310*/  SHF.L.U32 R101, R91, 0x2, RZ ;  /* 0x000000025b657819 */ /* 0x000fe200000006ff */
[----:B------:R-:W-:Y:S01]  /*5320*/  IMAD.X R11, R7, 0x1, R9, P2 ;  /* 0x00000001070b7824 */ /* 0x000fe200010e0609 */
[----:B------:R-:W-:Y:S01]  /*5330*/  SHF.L.U64.HI R19, R91, 0x2, R92 ;  /* 0x000000025b137819 */ /* 0x000fe2000001025c */
[-C--:B------:R-:W-:Y:S01]  /*5340*/  FMUL R65, R65, R88.reuse ;  /* 0x0000005841417220 */ /* 0x080fe20000400000 */
[C---:B------:R-:W-:Y:S01]  /*5350*/  ISETP.GT.AND P5, PT, R4.reuse, 0x8, PT ;  /* 0x000000080400780c */ /* 0x040fe20003fa4270 */
[----:B------:R-:W-:Y:S01]  /*5360*/  FMUL R67, R67, R88 ;  /* 0x0000005843437220 */ /* 0x000fe20000400000 */
[----:B------:R-:W-:Y:S01]  /*5370*/  ISETP.GT.AND P4, PT, R4, 0x9, PT ;  /* 0x000000090400780c */ /* 0x000fe20003f84270 */
[----:B------:R-:W-:Y:S01]  /*5380*/  @P1 STG.E desc[UR36][R8.64+0x4], R57 ;  /* 0x0000043908001986 */ /* 0x000fe2000c101924 */
[----:B------:R-:W-:Y:S01]  /*5390*/  IADD3 R6, P1, P2, R101, R8, R15 ;  /* 0x0000000865067210 */ /* 0x000fe20007a3e00f */
[-C--:B0-----:R-:W-:Y:S01]  /*53a0*/  FMUL R5, R60, R88.reuse ;  /* 0x000000583c057220 */ /* 0x081fe20000400000 */
[----:B------:R-:W-:Y:S01]  /*53b0*/  ISETP.GT.AND P3, PT, R3, 0x8, P6 ;  /* 0x000000080300780c */ /* 0x000fe20003764270 */
[----:B------:R-:W-:Y:S01]  /*53c0*/  @P0 STG.E desc[UR36][R10.64+0x4], R59 ;  /* 0x0000043b0a000986 */ /* 0x000fe2000c101924 */
[----:B------:R-:W-:Y:S01]  /*53d0*/  IADD3.X R7, R19, R9, R7, P1, P2 ;  /* 0x0000000913077210 */ /* 0x000fe20000fe4407 */
[-C--:B------:R-:W-:Y:S01]  /*53e0*/  FMUL R69, R69, R88.reuse ;  /* 0x0000005845457220 */ /* 0x080fe20000400000 */
[----:B------:R-:W-:Y:S01]  /*53f0*/  ISETP.GT.AND P1, PT, R3, RZ, P5 ;  /* 0x000000ff0300720c */ /* 0x000fe20002f24270 */
[-C--:B------:R-:W-:Y:S01]  /*5400*/  FMUL R71, R71, R88.reuse ;  /* 0x0000005847477220 */ /* 0x080fe20000400000 */
[----:B------:R-:W-:Y:S01]  /*5410*/  ISETP.GT.AND P0, PT, R3, RZ, P4 ;  /* 0x000000ff0300720c */ /* 0x000fe20002704270 */
[-C--:B------:R-:W-:Y:S01]  /*5420*/  FMUL R73, R73, R88.reuse ;  /* 0x0000005849497220 */ /* 0x080fe20000400000 */
[C---:B------:R-:W-:Y:S01]  /*5430*/  ISETP.GT.AND P2, PT, R4.reuse, 0x11, PT ;  /* 0x000000110400780c */ /* 0x040fe20003f44270 */
[-C--:B------:R-:W-:Y:S01]  /*5440*/  FMUL R75, R75, R88.reuse ;  /* 0x000000584b4b7220 */ /* 0x080fe20000400000 */
[-C--:B------:R-:W-:Y:S01]  /*5450*/  FMUL R77, R77, R88.reuse ;  /* 0x000000584d4d7220 */ /* 0x080fe20000400000 */
[-C--:B------:R-:W-:Y:S01]  /*5460*/  FMUL R79, R79, R88.reuse ;  /* 0x000000584f4f7220 */ /* 0x080fe20000400000 */
[-C--:B------:R-:W-:Y:S01]  /*5470*/  FMUL R81, R81, R88.reuse ;  /* 0x0000005851517220 */ /* 0x080fe20000400000 */
[----:B------:R0:W-:Y:S01]  /*5480*/  @P3 STG.E desc[UR36][R10.64], R13 ;  /* 0x0000000d0a003986 */ /* 0x0001e2000c101924 */
[C---:B------:R-:W-:Y:S01]  /*5490*/  ISETP.GT.AND P3, PT, R4.reuse, 0x10, PT ;  /* 0x000000100400780c */ /* 0x040fe20003f64270 */
[-C--:B------:R-:W-:Y:S01]  /*54a0*/  FMUL R83, R83, R88.reuse ;  /* 0x0000005853537220 */ /* 0x080fe20000400000 */
[-C--:B------:R-:W-:Y:S01]  /*54b0*/  FMUL R85, R85, R88.reuse ;  /* 0x0000005855557220 */ /* 0x080fe20000400000 */
[----:B------:R1:W-:Y:S01]  /*54c0*/  @P1 STG.E desc[UR36][R8.64+0x20], R5 ;  /* 0x0000200508001986 */ /* 0x0003e2000c101924 */
[----:B------:R-:W-:Y:S01]  /*54d0*/  ISETP.GT.AND P1, PT, R3, 0x8, P5 ;  /* 0x000000080300780c */ /* 0x000fe20002f24270 */
[-C--:B------:R-:W-:Y:S01]  /*54e0*/  FMUL R87, R87, R88.reuse ;  /* 0x0000005857577220 */ /* 0x080fe20000400000 */
[C---:B------:R-:W-:Y:S01]  /*54f0*/  ISETP.GT.AND P5, PT, R4.reuse, 0x28, PT ;  /* 0x000000280400780c */ /* 0x040fe20003fa4270 */
[----:B------:R-:W-:Y:S01]  /*5500*/  @P0 STG.E desc[UR36][R8.64+0x24], R61 ;  /* 0x0000243d08000986 */ /* 0x000fe2000c101924 */
[----:B------:R-:W-:Y:S01]  /*5510*/  ISETP.GT.AND P0, PT, R3, 0x8, P4 ;  /* 0x000000080300780c */ /* 0x000fe20002704270 */
[-C--:B------:R-:W-:Y:S01]  /*5520*/  FMUL R25, R25, R88.reuse ;  /* 0x0000005819197220 */ /* 0x080fe20000400000 */
[----:B------:R-:W-:Y:S01]  /*5530*/  ISETP.GT.AND P4, PT, R4, 0x30, PT ;  /* 0x000000300400780c */ /* 0x000fe20003f84270 */
[-C--:B0-----:R-:W-:Y:S01]  /*5540*/  FMUL R13, R62, R88.reuse ;  /* 0x000000583e0d7220 */ /* 0x081fe20000400000 */
[----:B------:R-:W-:Y:S01]  /*5550*/  P2R R57, PR, RZ, 0x20 ;  /* 0x00000020ff397803 */ /* 0x000fe20000000000 */
[-C--:B------:R-:W-:Y:S01]  /*5560*/  FMUL R27, R27, R88.reuse ;  /* 0x000000581b1b7220 */ /* 0x080fe20000400000 */
[-C--:B------:R-:W-:Y:S01]  /*5570*/  FMUL R29, R29, R88.reuse ;  /* 0x000000581d1d7220 */ /* 0x080fe20000400000 */
[-C--:B-1----:R-:W-:Y:S01]  /*5580*/  FMUL R5, R64, R88.reuse ;  /* 0x0000005840057220 */ /* 0x082fe20000400000 */
[-C--:B------:R-:W-:Y:S01]  /*5590*/  FMUL R31, R31, R88.reuse ;  /* 0x000000581f1f7220 */ /* 0x080fe20000400000 */
[----:B------:R0:W-:Y:S01]  /*55a0*/  @P1 STG.E desc[UR36][R10.64+0x20], R13 ;  /* 0x0000200d0a001986 */ /* 0x0001e2000c101924 */
[----:B------:R-:W-:Y:S01]  /*55b0*/  ISETP.GT.AND P1, PT, R4, 0x19, PT ;  /* 0x000000190400780c */ /* 0x000fe20003f24270 */
[-C--:B------:R-:W-:Y:S01]  /*55c0*/  FMUL R33, R33, R88.reuse ;  /* 0x0000005821217220 */ /* 0x080fe20000400000 */
[-C--:B------:R-:W-:Y:S01]  /*55d0*/  FMUL R35, R35, R88.reuse ;  /* 0x0000005823237220 */ /* 0x080fe20000400000 */
[----:B------:R-:W-:Y:S01]  /*55e0*/  @P0 STG.E desc[UR36][R10.64+0x24], R63 ;  /* 0x0000243f0a000986 */ /* 0x000fe2000c101924 */
[----:B------:R-:W-:Y:S01]  /*55f0*/  ISETP.GT.AND P0, PT, R3, RZ, P3 ;  /* 0x000000ff0300720c */ /* 0x000fe20001f04270 */
[-C--:B------:R-:W-:Y:S01]  /*5600*/  FMUL R37, R37, R88.reuse ;  /* 0x0000005825257220 */ /* 0x080fe20000400000 */
[-C--:B------:R-:W-:Y:S01]  /*5610*/  FMUL R39, R39, R88.reuse ;  /* 0x0000005827277220 */ /* 0x080fe20000400000 */
[-C--:B------:R-:W-:Y:S01]  /*5620*/  FMUL R41, R41, R88.reuse ;  /* 0x0000005829297220 */ /* 0x080fe20000400000 */
[-C--:B------:R-:W-:Y:S01]  /*5630*/  FMUL R43, R43, R88.reuse ;  /* 0x000000582b2b7220 */ /* 0x080fe20000400000 */
[-C--:B------:R-:W-:Y:S01]  /*5640*/  FMUL R45, R45, R88.reuse ;  /* 0x000000582d2d7220 */ /* 0x080fe20000400000 */
[-C--:B------:R-:W-:Y:S01]  /*5650*/  FMUL R47, R47, R88.reuse ;  /* 0x000000582f2f7220 */ /* 0x080fe20000400000 */
[-C--:B0-----:R-:W-:Y:S01]  /*5660*/  FMUL R13, R66, R88.reuse ;  /* 0x00000058420d7220 */ /* 0x081fe20000400000 */
[-C--:B------:R-:W-:Y:S01]  /*5670*/  FMUL R49, R49, R88.reuse ;  /* 0x0000005831317220 */ /* 0x080fe20000400000 */
[-C--:B------:R-:W-:Y:S01]  /*5680*/  FMUL R51, R51, R88.reuse ;  /* 0x0000005833337220 */ /* 0x080fe20000400000 */
[-C--:B------:R-:W-:Y:S01]  /*5690*/  FMUL R53, R53, R88.reuse ;  /* 0x0000005835357220 */ /* 0x080fe20000400000 */
[----:B------:R-:W-:-:S02]  /*56a0*/  FMUL R55, R55, R88 ;  /* 0x0000005837377220 */ /* 0x000fc40000400000 */
[----:B------:R0:W-:Y:S01]  /*56b0*/  @P0 STG.E desc[UR36][R8.64+0x40], R5 ;  /* 0x0000400508000986 */ /* 0x0001e2000c101924 */
[----:B------:R-:W-:Y:S01]  /*56c0*/  ISETP.GT.AND P0, PT, R3, RZ, P2 ;  /* 0x000000ff0300720c */ /* 0x000fe20001704270 */
[----:B0-----:R-:W-:-:S12]  /*56d0*/  FMUL R5, R68, R88 ;  /* 0x0000005844057220 */ /* 0x001fd80000400000 */
[----:B------:R-:W-:Y:S01]  /*56e0*/  @P0 STG.E desc[UR36][R8.64+0x44], R65 ;  /* 0x0000444108000986 */ /* 0x000fe2000c101924 */
[----:B------:R-:W-:Y:S02]  /*56f0*/  ISETP.GT.AND P0, PT, R3, 0x8, P3 ;  /* 0x000000080300780c */ /* 0x000fe40001f04270 */
[----:B------:R-:W-:-:S04]  /*5700*/  ISETP.GT.AND P3, PT, R4, 0x29, PT ;  /* 0x000000290400780c */ /* 0x000fc80003f64270 */
[----:B------:R-:W-:-:S07]  /*5710*/  P2R R56, PR, RZ, 0x8 ;  /* 0x00000008ff387803 */ /* 0x000fce0000000000 */
[----:B------:R0:W-:Y:S01]  /*5720*/  @P0 STG.E desc[UR36][R10.64+0x40], R13 ;  /* 0x0000400d0a000986 */ /* 0x0001e2000c101924 */
[----:B------:R-:W-:Y:S02]  /*5730*/  ISETP.GT.AND P0, PT, R3, 0x8, P2 ;  /* 0x000000080300780c */ /* 0x000fe40001704270 */
[----:B------:R-:W-:Y:S01]  /*5740*/  ISETP.GT.AND P2, PT, R4, 0x18, PT ;  /* 0x000000180400780c */ /* 0x000fe20003f44270 */
[----:B0-----:R-:W-:-:S10]  /*5750*/  FMUL R13, R70, R88 ;  /* 0x00000058460d7220 */ /* 0x001fd40000400000 */
[----:B------:R-:W-:Y:S01]  /*5760*/  @P0 STG.E desc[UR36][R10.64+0x44], R67 ;  /* 0x000044430a000986 */ /* 0x000fe2000c101924 */
[----:B------:R-:W-:-:S13]  /*5770*/  ISETP.GT.AND P0, PT, R3, RZ, P2 ;  /* 0x000000ff0300720c */ /* 0x000fda0001704270 */
[----:B------:R0:W-:Y:S01]  /*5780*/  @P0 STG.E desc[UR36][R8.64+0x60], R5 ;  /* 0x0000600508000986 */ /* 0x0001e2000c101924 */
[----:B------:R-:W-:Y:S01]  /*5790*/  ISETP.GT.AND P0, PT, R3, RZ, P1 ;  /* 0x000000ff0300720c */ /* 0x000fe20000f04270 */
[----:B0-----:R-:W-:-:S12]  /*57a0*/  FMUL R5, R72, R88 ;  /* 0x0000005848057220 */ /* 0x001fd80000400000 */
[----:B------:R-:W-:Y:S01]  /*57b0*/  @P0 STG.E desc[UR36][R8.64+0x64], R69 ;  /* 0x0000644508000986 */ /* 0x000fe2000c101924 */
[----:B------:R-:W-:Y:S02]  /*57c0*/  ISETP.GT.AND P0, PT, R3, 0x8, P2 ;  /* 0x000000080300780c */ /* 0x000fe40001704270 */
[----:B------:R-:W-:-:S11]  /*57d0*/  ISETP.GT.AND P2, PT, R4, 0x20, PT ;  /* 0x000000200400780c */ /* 0x000fd60003f44270 */
        /* <DEDUP_REMOVED lines=13> */
[----:B------:R-:W-:Y:S01]  /*58b0*/  ISETP.GT.AND P0, PT, R3, 0x8, P1 ;  /* 0x000000080300780c */ /* 0x000fe20000f04270 */
[----:B0-----:R-:W-:-:S12]  /*58c0*/  FMUL R13, R78, R88 ;  /* 0x000000584e0d7220 */ /* 0x001fd80000400000 */
[----:B------:R-:W-:Y:S01]  /*58d0*/  @P0 STG.E desc[UR36][R10.64+0x84], R75 ;  /* 0x0000844b0a000986 */ /* 0x000fe2000c101924 */
[----:B------:R-:W-:-:S13]  /*58e0*/  ISETP.GT.AND P0, PT, R3, RZ, P5 ;  /* 0x000000ff0300720c */ /* 0x000fda0002f04270 */
[----:B------:R0:W-:Y:S01]  /*58f0*/  @P0 STG.E desc[UR36][R8.64+0xa0], R5 ;  /* 0x0000a00508000986 */ /* 0x0001e2000c101924 */
[----:B------:R-:W-:Y:S01]  /*5900*/  ISETP.GT.AND P0, PT, R3, RZ, P3 ;  /* 0x000000ff0300720c */ /* 0x000fe20001f04270 */
[----:B0-----:R-:W-:-:S12]  /*5910*/  FMUL R5, R80, R88 ;  /* 0x0000005850057220 */ /* 0x001fd80000400000 */
[----:B------:R-:W-:Y:S01]  /*5920*/  @P0 STG.E desc[UR36][R8.64+0xa4], R77 ;  /* 0x0000a44d08000986 */ /* 0x000fe2000c101924 */
[----:B------:R-:W-:-:S13]  /*5930*/  ISETP.GT.AND P0, PT, R3, 0x8, P5 ;  /* 0x000000080300780c */ /* 0x000fda0002f04270 */
[----:B------:R0:W-:Y:S01]  /*5940*/  @P0 STG.E desc[UR36][R10.64+0xa0], R13 ;  /* 0x0000a00d0a000986 */ /* 0x0001e2000c101924 */
[C---:B------:R-:W-:Y:S02]  /*5950*/  ISETP.GT.AND P0, PT, R3.reuse, 0x8, P3 ;  /* 0x000000080300780c */ /* 0x040fe40001f04270 */
[----:B------:R-:W-:Y:S01]  /*5960*/  ISETP.GT.AND P3, PT, R3, 0x8, P2 ;  /* 0x000000080300780c */ /* 0x000fe20001764270 */
[----:B0-----:R-:W-:-:S10]  /*5970*/  FMUL R13, R82, R88 ;  /* 0x00000058520d7220 */ /* 0x001fd40000400000 */
[----:B------:R-:W-:Y:S01]  /*5980*/  @P0 STG.E desc[UR36][R10.64+0xa4], R79 ;  /* 0x0000a44f0a000986 */ /* 0x000fe2000c101924 */
[----:B------:R-:W-:-:S13]  /*5990*/  ISETP.GT.AND P0, PT, R3, RZ, P4 ;  /* 0x000000ff0300720c */ /* 0x000fda0002704270 */
[----:B------:R0:W-:Y:S01]  /*59a0*/  @P0 STG.E desc[UR36][R8.64+0xc0], R5 ;  /* 0x0000c00508000986 */ /* 0x0001e2000c101924 */
[----:B------:R-:W-:-:S04]  /*59b0*/  ISETP.GT.AND P0, PT, R4, 0x31, PT ;  /* 0x000000310400780c */ /* 0x000fc80003f04270 */
[----:B------:R-:W-:Y:S01]  /*59c0*/  ISETP.GT.AND P1, PT, R3, RZ, P0 ;  /* 0x000000ff0300720c */ /* 0x000fe20000724270 */
[----:B0-----:R-:W-:-:S12]  /*59d0*/  FMUL R5, R84, R88 ;  /* 0x0000005854057220 */ /* 0x001fd80000400000 */
[----:B------:R-:W-:Y:S01]  /*59e0*/  @P1 STG.E desc[UR36][R8.64+0xc4], R81 ;  /* 0x0000c45108001986 */ /* 0x000fe2000c101924 */
[----:B------:R-:W-:-:S13]  /*59f0*/  ISETP.GT.AND P1, PT, R3, 0x8, P4 ;  /* 0x000000080300780c */ /* 0x000fda0002724270 */
[----:B------:R0:W-:Y:S01]  /*5a00*/  @P1 STG.E desc[UR36][R10.64+0xc0], R13 ;  /* 0x0000c00d0a001986 */ /* 0x0001e2000c101924 */
[----:B------:R-:W-:-:S13]  /*5a10*/  ISETP.GT.AND P1, PT, R3, 0x8, P0 ;  /* 0x000000080300780c */ /* 0x000fda0000724270 */
[----:B------:R-:W-:Y:S01]  /*5a20*/  @P1 STG.E desc[UR36][R10.64+0xc4], R83 ;  /* 0x0000c4530a001986 */ /* 0x000fe2000c101924 */
[----:B------:R-:W-:-:S05]  /*5a30*/  IADD3 R14, P1, R101, R10, RZ ;  /* 0x0000000a650e7210 */ /* 0x000fca0007f3e0ff */
[----:B------:R-:W-:Y:S01]  /*5a40*/  IMAD.X R15, R19, 0x1, R11, P1 ;  /* 0x00000001130f7824 */ /* 0x000fe200008e060b */
[----:B------:R-:W-:-:S13]  /*5a50*/  ISETP.GT.AND P1, PT, R3, RZ, P2 ;  /* 0x000000ff0300720c */ /* 0x000fda0001724270 */
[----:B------:R1:W-:Y:S01]  /*5a60*/  @P1 STG.E desc[UR36][R8.64+0xe0], R5 ;  /* 0x0000e00508001986 */ /* 0x0003e2000c101924 */
[----:B------:R-:W-:-:S05]  /*5a70*/  IADD3 R20, P1, R101, R10, RZ ;  /* 0x0000000a65147210 */ /* 0x000fca0007f3e0ff */
[----:B------:R-:W-:Y:S01]  /*5a80*/  IMAD.X R21, R19, 0x1, R11, P1 ;  /* 0x0000000113157824 */ /* 0x000fe200008e060b */
[----:B------:R-:W-:-:S05]  /*5a90*/  IADD3 R12, P1, R101, R8, RZ ;  /* 0x00000008650c7210 */ /* 0x000fca0007f3e0ff */
[----:B0-----:R-:W-:Y:S01]  /*5aa0*/  IMAD.X R13, R19, 0x1, R9, P1 ;  /* 0x00000001130d7824 */ /* 0x001fe200008e0609 */
[----:B------:R-:W-:Y:S01]  /*5ab0*/  ISETP.GT.AND P1, PT, R4, 0x39, PT ;  /* 0x000000390400780c */ /* 0x000fe20003f24270 */
[-C--:B------:R-:W-:Y:S01]  /*5ac0*/  FMUL R19, R86, R88.reuse ;  /* 0x0000005856137220 */ /* 0x080fe20000400000 */
[----:B-1----:R-:W-:Y:S02]  /*5ad0*/  FMUL R5, R24, R88 ;  /* 0x0000005818057220 */ /* 0x002fe40000400000 */
[----:B------:R-:W-:-:S13]  /*5ae0*/  ISETP.GT.AND P5, PT, R3, RZ, P1 ;  /* 0x000000ff0300720c */ /* 0x000fda0000fa4270 */
[----:B------:R-:W-:Y:S01]  /*5af0*/  @P5 STG.E desc[UR36][R8.64+0xe4], R85 ;  /* 0x0000e45508005986 */ /* 0x000fe2000c101924 */
[----:B------:R-:W-:-:S03]  /*5b00*/  ISETP.GT.AND P5, PT, R4, 0x1, PT ;  /* 0x000000010400780c */ /* 0x000fc60003fa4270 */
[----:B------:R0:W-:Y:S01]  /*5b10*/  @P3 STG.E desc[UR36][R10.64+0xe0], R19 ;  /* 0x0000e0130a003986 */ /* 0x0001e2000c101924 */
[C---:B------:R-:W-:Y:S02]  /*5b20*/  ISETP.GT.AND P3, PT, R3.reuse, 0x8, P1 ;  /* 0x000000080300780c */ /* 0x040fe40000f64270 */
[----:B------:R-:W-:Y:S01]  /*5b30*/  ISETP.GT.AND P5, PT, R3, 0x80, P5 ;  /* 0x000000800300780c */ /* 0x000fe20002fa4270 */
[----:B0-----:R-:W-:-:S10]  /*5b40*/  FMUL R19, R26, R88 ;  /* 0x000000581a137220 */ /* 0x001fd40000400000 */
[----:B------:R0:W-:Y:S01]  /*5b50*/  @P3 STG.E desc[UR36][R10.64+0xe4], R87 ;  /* 0x0000e4570a003986 */ /* 0x0001e2000c101924 */
[C---:B------:R-:W-:Y:S01]  /*5b60*/  ISETP.GT.AND P3, PT, R3.reuse, 0x80, P6 ;  /* 0x000000800300780c */ /* 0x040fe20003764270 */
[----:B------:R-:W-:Y:S01]  /*5b70*/  @P5 IMAD.MOV.U32 R8, RZ, RZ, R12 ;  /* 0x000000ffff085224 */ /* 0x000fe200078e000c */
[----:B------:R-:W-:Y:S01]  /*5b80*/  ISETP.GT.AND P6, PT, R3, 0x88, P6 ;  /* 0x000000880300780c */ /* 0x000fe200037c4270 */
[----:B------:R-:W-:Y:S02]  /*5b90*/  @P5 IMAD.MOV.U32 R9, RZ, RZ, R13 ;  /* 0x000000ffff095224 */ /* 0x000fe400078e000d */
[----:B0-----:R-:W-:-:S08]  /*5ba0*/  FMUL R11, R30, R88 ;  /* 0x000000581e0b7220 */ /* 0x001fd00000400000 */
[----:B------:R0:W-:Y:S01]  /*5bb0*/  @P3 STG.E desc[UR36][R12.64], R5 ;  /* 0x000000050c003986 */ /* 0x0001e2000c101924 */
[----:B------:R-:W-:-:S03]  /*5bc0*/  ISETP.NE.AND P3, PT, R56, RZ, PT ;  /* 0x000000ff3800720c */ /* 0x000fc60003f65270 */
[----:B------:R-:W-:Y:S01]  /*5bd0*/  @P5 STG.E desc[UR36][R8.64+0x4], R25 ;  /* 0x0000041908005986 */ /* 0x000fe2000c101924 */
[----:B------:R-:W-:-:S03]  /*5be0*/  ISETP.NE.AND P5, PT, R57, RZ, PT ;  /* 0x000000ff3900720c */ /* 0x000fc60003fa5270 */
[----:B------:R1:W-:Y:S01]  /*5bf0*/  @P6 STG.E desc[UR36][R14.64], R19 ;  /* 0x000000130e006986 */ /* 0x0003e2000c101924 */
[----:B------:R-:W-:Y:S01]  /*5c00*/  ISETP.GT.AND P6, PT, R4, 0x1, PT ;  /* 0x000000010400780c */ /* 0x000fe20003fc4270 */
[----:B0-----:R-:W-:-:S03]  /*5c10*/  FMUL R5, R28, R88 ;  /* 0x000000581c057220 */ /* 0x001fc60000400000 */
[----:B------:R-:W-:Y:S01]  /*5c20*/  ISETP.GT.AND P6, PT, R3, 0x88, P6 ;  /* 0x000000880300780c */ /* 0x000fe200037c4270 */
[----:B-1----:R-:W-:-:S12]  /*5c30*/  FMUL R15, R44, R88 ;  /* 0x000000582c0f7220 */ /* 0x002fd80000400000 */
[----:B------:R-:W-:Y:S01]  /*5c40*/  @P6 STG.E desc[UR36][R20.64+0x4], R27 ;  /* 0x0000041b14006986 */ /* 0x000fe2000c101924 */
[----:B------:R-:W-:-:S04]  /*5c50*/  ISETP.GT.AND P6, PT, R4, 0x8, PT ;  /* 0x000000080400780c */ /* 0x000fc80003fc4270 */
[----:B------:R-:W-:-:S13]  /*5c60*/  ISETP.GT.AND P6, PT, R3, 0x80, P6 ;  /* 0x000000800300780c */ /* 0x000fda00037c4270 */
[----:B------:R-:W-:Y:S01]  /*5c70*/  @P6 IMAD.MOV.U32 R8, RZ, RZ, R12 ;  /* 0x000000ffff086224 */ /* 0x000fe200078e000c */
[----:B------:R-:W-:-:S05]  /*5c80*/  @P6 MOV R9, R13 ;  /* 0x0000000d00096202 */ /* 0x000fca0000000f00 */
[----:B------:R0:W-:Y:S01]  /*5c90*/  @P6 STG.E desc[UR36][R8.64+0x20], R5 ;  /* 0x0000200508006986 */ /* 0x0001e2000c101924 */
[----:B------:R-:W-:-:S04]  /*5ca0*/  ISETP.GT.AND P6, PT, R4, 0x9, PT ;  /* 0x000000090400780c */ /* 0x000fc80003fc4270 */
[----:B------:R-:W-:Y:S01]  /*5cb0*/  ISETP.GT.AND P6, PT, R3, 0x80, P6 ;  /* 0x000000800300780c */ /* 0x000fe200037c4270 */
[----:B0-----:R-:W-:-:S12]  /*5cc0*/  FMUL R5, R32, R88 ;  /* 0x0000005820057220 */ /* 0x001fd80000400000 */
[----:B------:R-:W-:Y:S02]  /*5cd0*/  @P6 IMAD.MOV.U32 R8, RZ, RZ, R12 ;  /* 0x000000ffff086224 */ /* 0x000fe400078e000c */
[----:B------:R-:W-:-:S05]  /*5ce0*/  @P6 IMAD.MOV.U32 R9, RZ, RZ, R13 ;  /* 0x000000ffff096224 */ /* 0x000fca00078e000d */
[----:B------:R-:W-:Y:S01]  /*5cf0*/  @P6 STG.E desc[UR36][R8.64+0x24], R29 ;  /* 0x0000241d08006986 */ /* 0x000fe2000c101924 */
[----:B------:R-:W-:-:S04]  /*5d00*/  ISETP.GT.AND P6, PT, R4, 0x8, PT ;  /* 0x000000080400780c */ /* 0x000fc80003fc4270 */
[----:B------:R-:W-:-:S13]  /*5d10*/  ISETP.GT.AND P6, PT, R3, 0x88, P6 ;  /* 0x000000880300780c */ /* 0x000fda00037c4270 */
[----:B------:R0:W-:Y:S01]  /*5d20*/  @P6 STG.E desc[UR36][R6.64+0x20], R11 ;  /* 0x0000200b06006986 */ /* 0x0001e2000c101924 */
[----:B------:R-:W-:-:S04]  /*5d30*/  ISETP.GT.AND P6, PT, R4, 0x9, PT ;  /* 0x000000090400780c */ /* 0x000fc80003fc4270 */
[----:B------:R-:W-:Y:S01]  /*5d40*/  ISETP.GT.AND P6, PT, R3, 0x88, P6 ;  /* 0x000000880300780c */ /* 0x000fe200037c4270 */
[----:B0-----:R-:W-:-:S12]  /*5d50*/  FMUL R11, R34, R88 ;  /* 0x00000058220b7220 */ /* 0x001fd80000400000 */
[----:B------:R-:W-:Y:S01]  /*5d60*/  @P6 STG.E desc[UR36][R6.64+0x24], R31 ;  /* 0x0000241f06006986 */ /* 0x000fe2000c101924 */
[----:B------:R-:W-:-:S04]  /*5d70*/  ISETP.GT.AND P6, PT, R4, 0x10, PT ;  /* 0x000000100400780c */ /* 0x000fc80003fc4270 */
[----:B------:R-:W-:-:S13]  /*5d80*/  ISETP.GT.AND P6, PT, R3, 0x80, P6 ;  /* 0x000000800300780c */ /* 0x000fda00037c4270 */
[----:B------:R-:W-:Y:S02]  /*5d90*/  @P6 IMAD.MOV.U32 R8, RZ, RZ, R12 ;  /* 0x000000ffff086224 */ /* 0x000fe400078e000c */
[----:B------:R-:W-:-:S05]  /*5da0*/  @P6 IMAD.MOV.U32 R9, RZ, RZ, R13 ;  /* 0x000000ffff096224 */ /* 0x000fca00078e000d */
        /* <DEDUP_REMOVED lines=38> */
[----:B------:R-:W-:-:S13]  /*6010*/  ISETP.GT.AND P6, PT, R3, 0x80, P6 ;  /* 0x000000800300780c */ /* 0x000fda00037c4270 */
[----:B0-----:R-:W-:Y:S02]  /*6020*/  @P6 IMAD.MOV.U32 R8, RZ, RZ, R12 ;  /* 0x000000ffff086224 */ /* 0x001fe400078e000c */
[----:B------:R-:W-:-:S05]  /*6030*/  @P6 IMAD.MOV.U32 R9, RZ, RZ, R13 ;  /* 0x000000ffff096224 */ /* 0x000fca00078e000d */
[----:B------:R0:W-:Y:S01]  /*6040*/  @P6 STG.E desc[UR36][R8.64+0x84], R41 ;  /* 0x0000842908006986 */ /* 0x0001e2000c101924 */
[----:B------:R-:W-:-:S04]  /*6050*/  ISETP.GT.AND P6, PT, R4, 0x20, PT ;  /* 0x000000200400780c */ /* 0x000fc80003fc4270 */
[----:B------:R-:W-:Y:S01]  /*6060*/  ISETP.GT.AND P6, PT, R3, 0x88, P6 ;  /* 0x000000880300780c */ /* 0x000fe200037c4270 */
[----:B0-----:R-:W-:-:S12]  /*6070*/  FMUL R9, R46, R88 ;  /* 0x000000582e097220 */ /* 0x001fd80000400000 */
[----:B------:R0:W-:Y:S01]  /*6080*/  @P6 STG.E desc[UR36][R6.64+0x80], R11 ;  /* 0x0000800b06006986 */ /* 0x0001e2000c101924 */
[----:B------:R-:W-:-:S04]  /*6090*/  ISETP.GT.AND P6, PT, R4, 0x21, PT ;  /* 0x000000210400780c */ /* 0x000fc80003fc4270 */
[----:B------:R-:W-:Y:S01]  /*60a0*/  ISETP.GT.AND P6, PT, R3, 0x88, P6 ;  /* 0x000000880300780c */ /* 0x000fe200037c4270 */
[----:B0-----:R-:W-:-:S12]  /*60b0*/  FMUL R11, R48, R88 ;  /* 0x00000058300b7220 */ /* 0x001fd80000400000 */
[----:B------:R-:W-:Y:S01]  /*60c0*/  @P6 IMAD.MOV.U32 R4, RZ, RZ, R6 ;  /* 0x000000ffff046224 */ /* 0x000fe200078e0006 */
[----:B------:R-:W-:-:S05]  /*60d0*/  @P6 MOV R5, R7 ;  /* 0x0000000700056202 */ /* 0x000fca0000000f00 */
[----:B------:R0:W-:Y:S01]  /*60e0*/  @P6 STG.E desc[UR36][R4.64+0x84], R43 ;  /* 0x0000842b04006986 */ /* 0x0001e2000c101924 */
[C---:B------:R-:W-:Y:S02]  /*60f0*/  ISETP.GT.AND P6, PT, R3.reuse, 0x80, P5 ;  /* 0x000000800300780c */ /* 0x040fe40002fc4270 */
[----:B------:R-:W-:-:S11]  /*6100*/  ISETP.GT.AND P5, PT, R3, 0x88, P5 ;  /* 0x000000880300780c */ /* 0x000fd60002fa4270 */
[----:B0-----:R-:W-:Y:S02]  /*6110*/  @P6 IMAD.MOV.U32 R4, RZ, RZ, R12 ;  /* 0x000000ffff046224 */ /* 0x001fe400078e000c */
[----:B------:R-:W-:-:S05]  /*6120*/  @P6 IMAD.MOV.U32 R5, RZ, RZ, R13 ;  /* 0x000000ffff056224 */ /* 0x000fca00078e000d */
[----:B------:R0:W-:Y:S01]  /*6130*/  @P6 STG.E desc[UR36][R4.64+0xa0], R15 ;  /* 0x0000a00f04006986 */ /* 0x0001e2000c101924 */
[C---:B------:R-:W-:Y:S02]  /*6140*/  ISETP.GT.AND P6, PT, R3.reuse, 0x80, P3 ;  /* 0x000000800300780c */ /* 0x040fe40001fc4270 */
[----:B------:R-:W-:-:S11]  /*6150*/  ISETP.GT.AND P3, PT, R3, 0x88, P3 ;  /* 0x000000880300780c */ /* 0x000fd60001f64270 */
[----:B0-----:R-:W-:Y:S02]  /*6160*/  @P6 IMAD.MOV.U32 R4, RZ, RZ, R12 ;  /* 0x000000ffff046224 */ /* 0x001fe400078e000c */
[----:B------:R-:W-:-:S05]  /*6170*/  @P6 IMAD.MOV.U32 R5, RZ, RZ, R13 ;  /* 0x000000ffff056224 */ /* 0x000fca00078e000d */
[----:B------:R0:W-:Y:S02]  /*6180*/  @P6 STG.E desc[UR36][R4.64+0xa4], R45 ;  /* 0x0000a42d04006986 */ /* 0x0001e4000c101924 */
[----:B0-----:R-:W-:Y:S02]  /*6190*/  @P5 IMAD.MOV.U32 R4, RZ, RZ, R6 ;  /* 0x000000ffff045224 */ /* 0x001fe400078e0006 */
[----:B------:R-:W-:-:S05]  /*61a0*/  @P5 IMAD.MOV.U32 R5, RZ, RZ, R7 ;  /* 0x000000ffff055224 */ /* 0x000fca00078e0007 */
[----:B------:R0:W-:Y:S01]  /*61b0*/  @P5 STG.E desc[UR36][R4.64+0xa0], R9 ;  /* 0x0000a00904005986 */ /* 0x0001e2000c101924 */
[C---:B------:R-:W-:Y:S02]  /*61c0*/  ISETP.GT.AND P5, PT, R3.reuse, 0x80, P4 ;  /* 0x000000800300780c */ /* 0x040fe400027a4270 */
[----:B------:R-:W-:Y:S01]  /*61d0*/  ISETP.GT.AND P4, PT, R3, 0x88, P4 ;  /* 0x000000880300780c */ /* 0x000fe20002784270 */
[----:B0-----:R-:W-:Y:S01]  /*61e0*/  @P3 IMAD.MOV.U32 R4, RZ, RZ, R6 ;  /* 0x000000ffff043224 */ /* 0x001fe200078e0006 */
[----:B------:R-:W-:Y:S01]  /*61f0*/  @P3 MOV R5, R7 ;  /* 0x0000000700053202 */ /* 0x000fe20000000f00 */
[----:B------:R-:W-:-:S04]  /*6200*/  FMUL R9, R52, R88 ;  /* 0x0000005834097220 */ /* 0x000fc80000400000 */
[----:B------:R0:W-:Y:S01]  /*6210*/  @P3 STG.E desc[UR36][R4.64+0xa4], R47 ;  /* 0x0000a42f04003986 */ /* 0x0001e2000c101924 */
[C---:B------:R-:W-:Y:S02]  /*6220*/  ISETP.GT.AND P3, PT, R3.reuse, 0x80, P0 ;  /* 0x000000800300780c */ /* 0x040fe40000764270 */
[----:B------:R-:W-:Y:S01]  /*6230*/  ISETP.GT.AND P0, PT, R3, 0x88, P0 ;  /* 0x000000880300780c */ /* 0x000fe20000704270 */
[----:B0-----:R-:W-:Y:S02]  /*6240*/  @P5 IMAD.MOV.U32 R4, RZ, RZ, R12 ;  /* 0x000000ffff045224 */ /* 0x001fe400078e000c */
[----:B------:R-:W-:-:S05]  /*6250*/  @P5 IMAD.MOV.U32 R5, RZ, RZ, R13 ;  /* 0x000000ffff055224 */ /* 0x000fca00078e000d */
[----:B------:R0:W-:Y:S01]  /*6260*/  @P5 STG.E desc[UR36][R4.64+0xc0], R11 ;  /* 0x0000c00b04005986 */ /* 0x0001e2000c101924 */
[C---:B------:R-:W-:Y:S02]  /*6270*/  ISETP.GT.AND P5, PT, R3.reuse, 0x80, P2 ;  /* 0x000000800300780c */ /* 0x040fe400017a4270 */
[----:B------:R-:W-:Y:S01]  /*6280*/  ISETP.GT.AND P2, PT, R3, 0x88, P2 ;  /* 0x000000880300780c */ /* 0x000fe20001744270 */
[----:B0-----:R-:W-:Y:S02]  /*6290*/  @P3 IMAD.MOV.U32 R4, RZ, RZ, R12 ;  /* 0x000000ffff043224 */ /* 0x001fe400078e000c */
[----:B------:R-:W-:Y:S01]  /*62a0*/  FMUL R11, R54, R88 ;  /* 0x00000058360b7220 */ /* 0x000fe20000400000 */
[----:B------:R-:W-:-:S05]  /*62b0*/  @P3 IMAD.MOV.U32 R5, RZ, RZ, R13 ;  /* 0x000000ffff053224 */ /* 0x000fca00078e000d */
[----:B------:R0:W-:Y:S01]  /*62c0*/  @P3 STG.E desc[UR36][R4.64+0xc4], R49 ;  /* 0x0000c43104003986 */ /* 0x0001e2000c101924 */
[C---:B------:R-:W-:Y:S02]  /*62d0*/  ISETP.GT.AND P3, PT, R3.reuse, 0x80, P1 ;  /* 0x000000800300780c */ /* 0x040fe40000f64270 */
[----:B------:R-:W-:Y:S01]  /*62e0*/  ISETP.GT.AND P1, PT, R3, 0x88, P1 ;  /* 0x000000880300780c */ /* 0x000fe20000f24270 */
[----:B------:R-:W-:Y:S01]  /*62f0*/  FMUL R3, R50, R88 ;  /* 0x0000005832037220 */ /* 0x000fe20000400000 */
[----:B0-----:R-:W-:Y:S02]  /*6300*/  @P4 IMAD.MOV.U32 R4, RZ, RZ, R6 ;  /* 0x000000ffff044224 */ /* 0x001fe400078e0006 */
[----:B------:R-:W-:-:S05]  /*6310*/  @P4 IMAD.MOV.U32 R5, RZ, RZ, R7 ;  /* 0x000000ffff054224 */ /* 0x000fca00078e0007 */
[----:B------:R0:W-:Y:S02]  /*6320*/  @P4 STG.E desc[UR36][R4.64+0xc0], R3 ;  /* 0x0000c00304004986 */ /* 0x0001e4000c101924 */
[----:B0-----:R-:W-:Y:S01]  /*6330*/  @P0 IMAD.MOV.U32 R4, RZ, RZ, R6 ;  /* 0x000000ffff040224 */ /* 0x001fe200078e0006 */
[----:B------:R-:W-:-:S05]  /*6340*/  @P0 MOV R5, R7 ;  /* 0x0000000700050202 */ /* 0x000fca0000000f00 */
[----:B------:R0:W-:Y:S02]  /*6350*/  @P0 STG.E desc[UR36][R4.64+0xc4], R51 ;  /* 0x0000c43304000986 */ /* 0x0001e4000c101924 */
[----:B0-----:R-:W-:Y:S02]  /*6360*/  @P5 IMAD.MOV.U32 R4, RZ, RZ, R12 ;  /* 0x000000ffff045224 */ /* 0x001fe400078e000c */
[----:B------:R-:W-:-:S05]  /*6370*/  @P5 IMAD.MOV.U32 R5, RZ, RZ, R13 ;  /* 0x000000ffff055224 */ /* 0x000fca00078e000d */
[----:B------:R0:W-:Y:S04]  /*6380*/  @P5 STG.E desc[UR36][R4.64+0xe0], R9 ;  /* 0x0000e00904005986 */ /* 0x0001e8000c101924 */
[----:B------:R1:W-:Y:S01]  /*6390*/  @P3 STG.E desc[UR36][R12.64+0xe4], R53 ;  /* 0x0000e4350c003986 */ /* 0x0003e2000c101924 */
[----:B0-----:R-:W-:Y:S02]  /*63a0*/  @P2 IMAD.MOV.U32 R4, RZ, RZ, R6 ;  /* 0x000000ffff042224 */ /* 0x001fe400078e0006 */
[----:B------:R-:W-:-:S05]  /*63b0*/  @P2 IMAD.MOV.U32 R5, RZ, RZ, R7 ;  /* 0x000000ffff052224 */ /* 0x000fca00078e0007 */
[----:B------:R1:W-:Y:S04]  /*63c0*/  @P2 STG.E desc[UR36][R4.64+0xe0], R11 ;  /* 0x0000e00b04002986 */ /* 0x0003e8000c101924 */
[----:B------:R1:W-:Y:S02]  /*63d0*/  @P1 STG.E desc[UR36][R6.64+0xe4], R55 ;  /* 0x0000e43706001986 */ /* 0x0003e4000c101924 */
.L_x_152:
[----:B------:R-:W-:Y:S05]  /*63e0*/  BSYNC B0 ;  /* 0x0000000000007941 */ /* 0x000fea0003800000 */
.L_x_28:
[----:B------:R-:W-:Y:S01]  /*63f0*/  IADD3 R16, P0, R16, UR38, RZ ;  /* 0x0000002610107c10 */ /* 0x000fe2000ff1e0ff */
[----:B------:R-:W-:Y:S01]  /*6400*/  ULDC.64 UR4, c[0x0][0x650] ;  /* 0x0001940000047ab9 */ /* 0x000fe20000000a00 */
[----:B------:R-:W-:Y:S01]  /*6410*/  PRMT R3, RZ, 0x7610, R3 ;  /* 0x00007610ff037816 */ /* 0x000fe20000000003 */
[----:B------:R-:W-:Y:S01]  /*6420*/  IMAD.MOV.U32 R101, RZ, RZ, -0x1 ;  /* 0xffffffffff657424 */ /* 0x000fe200078e00ff */
[----:B------:R-:W-:Y:S01]  /*6430*/  IADD3.X R17, R17, UR41, RZ, P0, !PT ;  /* 0x0000002911117c10 */ /* 0x000fe200087fe4ff */
[----:B------:R-:W-:Y:S01]  /*6440*/  IMAD.MOV.U32 R19, RZ, RZ, -0x1 ;  /* 0xffffffffff137424 */ /* 0x000fe200078e00ff */
[----:B------:R-:W-:-:S04]  /*6450*/  ISETP.GE.U32.AND P0, PT, R16, UR4, PT ;  /* 0x0000000410007c0c */ /* 0x000fc8000bf06070 */
[----:B------:R-:W-:-:S13]  /*6460*/  ISETP.GE.U32.AND.EX P0, PT, R17, UR5, PT, P0 ;  /* 0x0000000511007c0c */ /* 0x000fda000bf06100 */
[----:B------:R-:W-:Y:S05]  /*6470*/  @P0 BRA `(.L_x_153) ;  /* 0x00000004004c0947 */ /* 0x000fea0003800000 */
[----:B-1--4-:R-:W1:Y:S01]  /*6480*/  LDC.64 R10, c[0x0][0x628] ;  /* 0x00018a00ff0a7b82 */ /* 0x012e620000000a00 */
[----:B------:R-:W4:Y:S01]  /*6490*/  S2R R12, SR_CTAID.X ;  /* 0x00000000000c7919 */ /* 0x000f220000002500 */
[----:B------:R-:W-:Y:S01]  /*64a0*/  IMAD.MOV.U32 R8, RZ, RZ, R16 ;  /* 0x000000ffff087224 */ /* 0x000fe200078e0010 */
[----:B0-----:R-:W-:Y:S01]  /*64b0*/  MOV R9, R17 ;  /* 0x0000001100097202 */ /* 0x001fe20000000f00 */
[----:B------:R-:W0:Y:S04]  /*64c0*/  S2R R20, SR_CTAID.Y ;  /* 0x0000000000147919 */ /* 0x000e280000002600 */
[----:B------:R-:W0:Y:S08]  /*64d0*/  LDC R0, c[0x0][0x630] ;  /* 0x00018c00ff007b82 */ /* 0x000e300000000800 */
[----:B------:R-:W0:Y:S01]  /*64e0*/  LDC.64 R14, c[0x0][0x620] ;  /* 0x00018800ff0e7b82 */ /* 0x000e220000000a00 */
[----:B-1----:R-:W-:-:S04]  /*64f0*/  ISETP.NE.U32.AND P0, PT, R10, RZ, PT ;  /* 0x000000ff0a00720c */ /* 0x002fc80003f05070 */
[----:B------:R-:W-:-:S13]  /*6500*/  ISETP.NE.AND.EX P0, PT, R11, RZ, PT, P0 ;  /* 0x000000ff0b00720c */ /* 0x000fda0003f05300 */
[----:B0---4-:R-:W-:Y:S05]  /*6510*/  @!P0 BRA `(.L_x_154) ;  /* 0x0000000000288947 */ /* 0x011fea0003800000 */
[----:B------:R-:W0:Y:S02]  /*6520*/  LDC R3, c[0x0][0x634] ;  /* 0x00018d00ff037b82 */ /* 0x000e240000000800 */
[----:B0-----:R-:W-:-:S05]  /*6530*/  IADD3 R3, P0, R16, R3, RZ ;  /* 0x0000000310037210 */ /* 0x001fca0007f1e0ff */
[----:B------:R-:W-:-:S04]  /*6540*/  IMAD.X R13, RZ, RZ, R17, P0 ;  /* 0x000000ffff0d7224 */ /* 0x000fc800000e0611 */
[----:B------:R-:W-:-:S04]  /*6550*/  IMAD.WIDE.U32 R4, R13, R10, RZ ;  /* 0x0000000a0d047225 */ /* 0x000fc800078e00ff */
[----:B------:R-:W-:-:S04]  /*6560*/  IMAD.WIDE.U32 R6, P0, R3, R11, R4 ;  /* 0x0000000b03067225 */ /* 0x000fc80007800004 */
[----:B------:R-:W-:-:S04]  /*6570*/  IMAD.WIDE.U32 R4, R3, R10, RZ ;  /* 0x0000000a03047225 */ /* 0x000fc800078e00ff */
[----:B------:R-:W-:Y:S01]  /*6580*/  IMAD.X R9, RZ, RZ, RZ, P0 ;  /* 0x000000ffff097224 */ /* 0x000fe200000e06ff */
[----:B------:R-:W-:Y:S01]  /*6590*/  IADD3 RZ, P0, R5, R6, RZ ;  /* 0x0000000605ff7210 */ /* 0x000fe20007f1e0ff */
[----:B------:R-:W-:-:S04]  /*65a0*/  IMAD.MOV.U32 R8, RZ, RZ, R7 ;  /* 0x000000ffff087224 */ /* 0x000fc800078e0007 */
[----:B------:R-:W-:-:S08]  /*65b0*/  IMAD.WIDE.U32.X R8, R13, R11, R8, P0 ;  /* 0x0000000b0d087225 */ /* 0x000fd000000e0408 */
.L_x_154:
[-CC-:B------:R-:W-:Y:S01]  /*65c0*/  SHF.R.U64 R19, R8, R0.reuse, R9.reuse ;  /* 0x0000000008137219 */ /* 0x180fe20000001209 */
[----:B------:R-:W0:Y:S01]  /*65d0*/  LDC.64 R26, c[0x0][0x640] ;  /* 0x00019000ff1a7b82 */ /* 0x000e220000000a00 */
[----:B------:R-:W-:Y:S01]  /*65e0*/  SHF.R.U32.HI R0, RZ, R0, R9 ;  /* 0x00000000ff007219 */ /* 0x000fe20000011609 */
[----:B------:R-:W-:Y:S01]  /*65f0*/  ULDC UR4, c[0x0][0x150] ;  /* 0x0000540000047ab9 */ /* 0x000fe20000000800 */
[----:B------:R-:W-:Y:S02]  /*6600*/  IADD3 R3, P0, RZ, -R19, RZ ;  /* 0x80000013ff037210 */ /* 0x000fe40007f1e0ff */
[----:B------:R-:W-:-:S03]  /*6610*/  I2FP.F32.U32 R7, R12 ;  /* 0x0000000c00077245 */ /* 0x000fc60000201000 */
[----:B------:R-:W1:Y:S01]  /*6620*/  LDC R6, c[0x0][0x618] ;  /* 0x00018600ff067b82 */ /* 0x000e620000000800 */
[----:B------:R-:W-:Y:S02]  /*6630*/  IMAD.X R5, RZ, RZ, ~R0, P0 ;  /* 0x000000ffff057224 */ /* 0x000fe400000e0e00 */
[----:B------:R-:W-:Y:S01]  /*6640*/  FMUL R7, R7, UR4 ;  /* 0x0000000407077c20 */ /* 0x000fe20008400000 */
[----:B------:R-:W-:Y:S01]  /*6650*/  ULDC UR4, c[0x0][0x154] ;  /* 0x0000550000047ab9 */ /* 0x000fe20000000800 */
[-C--:B------:R-:W-:Y:S02]  /*6660*/  IMAD R0, R5, R14.reuse, RZ ;  /* 0x0000000e05007224 */ /* 0x080fe400078e02ff */
[C---:B------:R-:W-:Y:S01]  /*6670*/  IMAD.WIDE.U32 R4, R3.reuse, R14, R16 ;  /* 0x0000000e03047225 */ /* 0x040fe200078e0010 */
[----:B------:R-:W4:Y:S01]  /*6680*/  LDC R11, c[0x0][0x608] ;  /* 0x00018200ff0b7b82 */ /* 0x000f220000000800 */
[----:B------:R-:W2:Y:S02]  /*6690*/  F2I.U32.TRUNC.NTZ R7, R7 ;  /* 0x0000000700077305 */ /* 0x000ea4000020f000 */
[----:B------:R-:W-:-:S04]  /*66a0*/  IMAD R3, R3, R15, R0 ;  /* 0x0000000f03037224 */ /* 0x000fc800078e0200 */
[----:B------:R-:W-:Y:S01]  /*66b0*/  IMAD.IADD R3, R5, 0x1, R3 ;  /* 0x0000000105037824 */ /* 0x000fe200078e0203 */
[----:B------:R-:W3:Y:S01]  /*66c0*/  LDC R8, c[0x0][0x658] ;  /* 0x00019600ff087b82 */ /* 0x000ee20000000800 */
[----:B------:R-:W-:Y:S02]  /*66d0*/  I2FP.F32.U32 R5, R20 ;  /* 0x0000001400057245 */ /* 0x000fe40000201000 */
[----:B0-----:R-:W-:-:S04]  /*66e0*/  ISETP.NE.U32.AND P0, PT, R26, RZ, PT ;  /* 0x000000ff1a00720c */ /* 0x001fc80003f05070 */
[----:B------:R-:W-:Y:S01]  /*66f0*/  ISETP.NE.AND.EX P0, PT, R27, RZ, PT, P0 ;  /* 0x000000ff1b00720c */ /* 0x000fe20003f05300 */
[----:B------:R-:W0:Y:S01]  /*6700*/  LDC R9, c[0x0][0x144] ;  /* 0x00005100ff097b82 */ /* 0x000e220000000800 */
[-C--:B-1----:R-:W-:Y:S01]  /*6710*/  SHF.R.U64 R13, R4, R6.reuse, R3 ;  /* 0x00000006040d7219 */ /* 0x082fe20000001203 */
[----:B--2---:R-:W-:Y:S01]  /*6720*/  IMAD.MOV R7, RZ, RZ, -R7 ;  /* 0x000000ffff077224 */ /* 0x004fe200078e0a07 */
[----:B------:R-:W-:Y:S01]  /*6730*/  SHF.R.U32.HI R0, RZ, R6, R3 ;  /* 0x00000006ff007219 */ /* 0x000fe20000011603 */
[----:B------:R-:W-:-:S04]  /*6740*/  FMUL R6, R5, UR4 ;  /* 0x0000000405067c20 */ /* 0x000fc80008400000 */
[----:B------:R-:W1:Y:S01]  /*6750*/  LDC R21, c[0x0][0x148] ;  /* 0x00005200ff157b82 */ /* 0x000e620000000800 */
[----:B------:R2:W0:Y:S01]  /*6760*/  F2I.U32.TRUNC.NTZ R14, R6 ;  /* 0x00000006000e7305 */ /* 0x000422000020f000 */
[-CC-:B----4-:R-:W-:Y:S02]  /*6770*/  SHF.R.U64 R10, R13, R11.reuse, R0.reuse ;  /* 0x0000000b0d0a7219 */ /* 0x190fe40000001200 */
[----:B------:R-:W-:-:S04]  /*6780*/  SHF.R.U32.HI R3, RZ, R11, R0 ;  /* 0x0000000bff037219 */ /* 0x000fc80000011600 */
[----:B------:R-:W4:Y:S01]  /*6790*/  LDC R24, c[0x0][0x648] ;  /* 0x00019200ff187b82 */ /* 0x000f220000000800 */
[-CC-:B---3--:R-:W-:Y:S02]  /*67a0*/  SHF.R.U64 R15, R10, R8.reuse, R3.reuse ;  /* 0x000000080a0f7219 */ /* 0x188fe40000001203 */
[----:B------:R-:W-:Y:S02]  /*67b0*/  SHF.R.U32.HI R5, RZ, R8, R3 ;  /* 0x00000008ff057219 */ /* 0x000fe40000011603 */
[----:B------:R-:W-:-:S03]  /*67c0*/  MOV R4, R15 ;  /* 0x0000000f00047202 */ /* 0x000fc60000000f00 */
[----:B------:R-:W3:Y:S01]  /*67d0*/  LDC R28, c[0x0][0x638] ;  /* 0x00018e00ff1c7b82 */ /* 0x000ee20000000800 */
[----:B0-----:R-:W-:-:S07]  /*67e0*/  IMAD R25, R9, R7, R12 ;  /* 0x0000000709197224 */ /* 0x001fce00078e020c */
[----:B------:R-:W0:Y:S08]  /*67f0*/  LDC R29, c[0x0][0x610] ;  /* 0x00018400ff1d7b82 */ /* 0x000e300000000800 */
[----:B------:R-:W0:Y:S01]  /*6800*/  LDC R30, c[0x0][0x600] ;  /* 0x00018000ff1e7b82 */ /* 0x000e220000000800 */
[----:B-12---:R-:W-:Y:S05]  /*6810*/  @!P0 BRA `(.L_x_155) ;  /* 0x0000000000288947 */ /* 0x006fea0003800000 */
[----:B------:R-:W1:Y:S02]  /*6820*/  LDC R0, c[0x0][0x64c] ;  /* 0x00019300ff007b82 */ /* 0x000e640000000800 */
[----:B-1----:R-:W-:-:S05]  /*6830*/  IADD3 R3, P0, R15, R0, RZ ;  /* 0x000000000f037210 */ /* 0x002fca0007f1e0ff */
        /* <DEDUP_REMOVED lines=8> */
.L_x_155:
[----:B------:R-:W-:Y:S01]  /*68c0*/  ISETP.NE.AND P0, PT, R2, 0x1, PT ;  /* 0x000000010200780c */ /* 0x000fe20003f05270 */
[----:B------:R-:W-:Y:S01]  /*68d0*/  IMAD.MOV R14, RZ, RZ, -R14 ;  /* 0x000000ffff0e7224 */ /* 0x000fe200078e0a0e */
[----:B----4-:R-:W-:Y:S02]  /*68e0*/  SHF.R.U64 R0, R4, R24, R5 ;  /* 0x0000001804007219 */ /* 0x010fe40000001205 */
[----:B------:R-:W-:Y:S02]  /*68f0*/  LOP3.LUT R3, R10, R99, RZ, 0xc0, !PT ;  /* 0x000000630a037212 */ /* 0x000fe400078ec0ff */
[----:B------:R-:W-:Y:S01]  /*6900*/  LOP3.LUT R6, R13, R98, RZ, 0xc0, !PT ;  /* 0x000000620d067212 */ /* 0x000fe200078ec0ff */
[----:B------:R-:W-:Y:S02]  /*6910*/  IMAD.MOV R4, RZ, RZ, -R0 ;  /* 0x000000ffff047224 */ /* 0x000fe400078e0a00 */
[----:B------:R-:W-:Y:S02]  /*6920*/  IMAD R0, R94, R0, R3 ;  /* 0x000000005e007224 */ /* 0x000fe400078e0203 */
[----:B---3--:R-:W-:-:S02]  /*6930*/  IMAD R3, R4, R28, R15 ;  /* 0x0000001c04037224 */ /* 0x008fc400078e020f */
[----:B------:R-:W-:Y:S02]  /*6940*/  @P0 IMAD R25, R21, R14, R20 ;  /* 0x0000000e15190224 */ /* 0x000fe400078e0214 */
[----:B0-----:R-:W-:Y:S02]  /*6950*/  IMAD R5, R3, R30, R6 ;  /* 0x0000001e03057224 */ /* 0x001fe400078e0206 */
[----:B------:R-:W-:Y:S02]  /*6960*/  IMAD R0, R0, R29, R25 ;  /* 0x0000001d00007224 */ /* 0x000fe400078e0219 */
[----:B------:R-:W-:-:S03]  /*6970*/  IMAD.MOV.U32 R4, RZ, RZ, 0x1 ;  /* 0x00000001ff047424 */ /* 0x000fc600078e00ff */
[----:B------:R-:W-:Y:S02]  /*6980*/  SEL R101, R5, R0, !P0 ;  /* 0x0000000005657207 */ /* 0x000fe40004000000 */
[----:B------:R-:W-:Y:S02]  /*6990*/  PRMT R3, R4, 0x7610, R3 ;  /* 0x0000761004037816 */ /* 0x000fe40000000003 */
[----:B------:R-:W-:-:S07]  /*69a0*/  SEL R0, R0, R5, !P0 ;  /* 0x0000000500007207 */ /* 0x000fce0004000000 */
.L_x_153:
[----:B------:R-:W-:Y:S01]  /*69b0*/  UIADD3 UR42, UR43, UR42, URZ ;  /* 0x0000002a2b2a7290 */ /* 0x000fe2000fffe03f */
[----:B------:R-:W-:Y:S02]  /*69c0*/  LOP3.LUT P0, RZ, R3, 0xff, RZ, 0xc0, !PT ;  /* 0x000000ff03ff7812 */ /* 0x000fe4000780c0ff */
[----:B------:R-:W-:Y:S01]  /*69d0*/  MOV R113, R0 ;  /* 0x0000000000717202 */ /* 0x000fe20000000f00 */
[----:B------:R-:W-:Y:S02]  /*69e0*/  USHF.R.U32.HI UR4, URZ, 0x1, UR42 ;  /* 0x000000013f047899 */ /* 0x000fe4000801162a */
[----:B------:R-:W-:Y:S02]  /*69f0*/  UISETP.GT.U32.AND UP1, UPT, UR42, 0x1, UPT ;  /* 0x000000012a00788c */ /* 0x000fe4000bf24070 */
[----:B------:R-:W-:Y:S02]  /*6a00*/  ULOP3.LUT UR4, UR4, 0x1, URZ, 0xc0, !UPT ;  /* 0x0000000104047892 */ /* 0x000fe4000f8ec03f */
[----:B------:R-:W-:-:S02]  /*6a10*/  UISETP.LT.U32.AND UP1, UPT, UR43, 0x2, UP1 ;  /* 0x000000022b00788c */ /* 0x000fc40008f21070 */
[----:B------:R-:W-:Y:S02]  /*6a20*/  UISETP.NE.U32.AND UP0, UPT, UR4, 0x1, UPT ;  /* 0x000000010400788c */ /* 0x000fe4000bf05070 */
[----:B------:R-:W-:Y:S02]  /*6a30*/  USEL UR5, URZ, 0x1, !UP1 ;  /* 0x000000013f057887 */ /* 0x000fe4000c800000 */
[----:B------:R-:W-:Y:S02]  /*6a40*/  UISETP.GT.U32.AND UP0, UPT, UR43, 0x1, !UP0 ;  /* 0x000000012b00788c */ /* 0x000fe4000c704070 */
[----:B------:R-:W-:Y:S02]  /*6a50*/  ULOP3.LUT UR42, UR42, 0x1, URZ, 0xc0, !UPT ;  /* 0x000000012a2a7892 */ /* 0x000fe4000f8ec03f */
[----:B------:R-:W-:-:S04]  /*6a60*/  USEL UR4, URZ, 0x1, !UP0 ;  /* 0x000000013f047887 */ /* 0x000fc8000c000000 */
[----:B------:R-:W-:Y:S01]  /*6a70*/  ULOP3.LUT UR40, UR4, UR40, UR5, 0x96, !UPT ;  /* 0x0000002804287292 */ /* 0x000fe2000f8e9605 */
[----:B------:R-:W-:Y:S11]  /*6a80*/  @P0 BRA `(.L_x_156) ;  /* 0xffffffa400cc0947 */ /* 0x000ff6000383ffff */
[----:B------:R-:W-:Y:S05]  /*6a90*/  EXIT ;  /* 0x000000000000794d */ /* 0x000fea0003800000 */
.L_x_3:
        /* <DEDUP_REMOVED lines=26> */
.L_x_158:
[--C-:B------:R-:W-:Y:S01]  /*6c40*/  SHF.R.U64 R14, R12, R20, R13.reuse ;  /* 0x000000140c0e7219 */ /* 0x100fe2000000120d */
[----:B------:R-:W0:Y:S01]  /*6c50*/  LDC R24, c[0x0][0x618] ;  /* 0x00018600ff187b82 */ /* 0x000e220000000800 */
[----:B------:R-:W-:Y:S01]  /*6c60*/  I2FP.F32.U32 R8, R6 ;  /* 0x0000000600087245 */ /* 0x000fe20000201000 */
[----:B------:R-:W-:Y:S01]  /*6c70*/  ULDC UR4, c[0x0][0x150] ;  /* 0x0000540000047ab9 */ /* 0x000fe20000000800 */
[----:B------:R-:W-:Y:S02]  /*6c80*/  SHF.R.U32.HI R7, RZ, R20, R13 ;  /* 0x00000014ff077219 */ /* 0x000fe4000001160d */
[----:B------:R-:W-:Y:S01]  /*6c90*/  IADD3 R11, P0, RZ, -R14, RZ ;  /* 0x8000000eff0b7210 */ /* 0x000fe20007f1e0ff */
[----:B------:R-:W-:Y:S01]  /*6ca0*/  FMUL R13, R8, UR4 ;  /* 0x00000004080d7c20 */ /* 0x000fe20008400000 */
[----:B------:R-:W-:Y:S01]  /*6cb0*/  ULDC UR4, c[0x0][0x154] ;  /* 0x0000550000047ab9 */ /* 0x000fe20000000800 */
[----:B------:R-:W1:Y:S02]  /*6cc0*/  LDC.64 R26, c[0x0][0x640] ;  /* 0x00019000ff1a7b82 */ /* 0x000e640000000a00 */
[----:B------:R-:W-:-:S02]  /*6cd0*/  IMAD.X R7, RZ, RZ, ~R7, P0 ;  /* 0x000000ffff077224 */ /* 0x000fc400000e0e07 */
[----:B------:R-:W2:Y:S01]  /*6ce0*/  F2I.U32.TRUNC.NTZ R13, R13 ;  /* 0x0000000d000d7305 */ /* 0x000ea2000020f000 */
[----:B------:R-:W-:-:S03]  /*6cf0*/  IMAD.WIDE.U32 R8, R11, R22, R16 ;  /* 0x000000160b087225 */ /* 0x000fc600078e0010 */
[----:B------:R-:W3:Y:S01]  /*6d00*/  LDC R15, c[0x0][0x144] ;  /* 0x00005100ff0f7b82 */ /* 0x000ee20000000800 */
[----:B------:R-:W-:-:S04]  /*6d10*/  IMAD R10, R7, R22, RZ ;  /* 0x00000016070a7224 */ /* 0x000fc800078e02ff */
[----:B------:R-:W-:Y:S02]  /*6d20*/  IMAD R7, R11, R23, R10 ;  /* 0x000000170b077224 */ /* 0x000fe400078e020a */
[----:B------:R-:W-:Y:S01]  /*6d30*/  IMAD.MOV.U32 R10, RZ, RZ, -0x1 ;  /* 0xffffffffff0a7424 */ /* 0x000fe200078e00ff */
[----:B------:R-:W4:Y:S01]  /*6d40*/  LDC R20, c[0x0][0x608] ;  /* 0x00018200ff147b82 */ /* 0x000f220000000800 */
[----:B------:R-:W-:Y:S01]  /*6d50*/  IMAD.IADD R7, R9, 0x1, R7 ;  /* 0x0000000109077824 */ /* 0x000fe200078e0207 */
[----:B------:R-:W-:-:S04]  /*6d60*/  I2FP.F32.U32 R9, R3 ;  /* 0x0000000300097245 */ /* 0x000fc80000201000 */
[-C--:B0-----:R-:W-:Y:S01]  /*6d70*/  SHF.R.U64 R12, R8, R24.reuse, R7 ;  /* 0x00000018080c7219 */ /* 0x081fe20000001207 */
[----:B--2---:R-:W-:Y:S01]  /*6d80*/  IMAD.MOV R8, RZ, RZ, -R13 ;  /* 0x000000ffff087224 */ /* 0x004fe200078e0a0d */
[----:B------:R-:W0:Y:S01]  /*6d90*/  LDC R11, c[0x0][0x658] ;  /* 0x00019600ff0b7b82 */ /* 0x000e220000000800 */
[----:B-1----:R-:W-:Y:S01]  /*6da0*/  ISETP.NE.U32.AND P0, PT, R26, RZ, PT ;  /* 0x000000ff1a00720c */ /* 0x002fe20003f05070 */
[----:B------:R-:W-:Y:S01]  /*6db0*/  FMUL R9, R9, UR4 ;  /* 0x0000000409097c20 */ /* 0x000fe20008400000 */
[----:B------:R-:W-:Y:S02]  /*6dc0*/  SHF.R.U32.HI R7, RZ, R24, R7 ;  /* 0x00000018ff077219 */ /* 0x000fe40000011607 */
[----:B------:R-:W-:-:S03]  /*6dd0*/  ISETP.NE.AND.EX P0, PT, R27, RZ, PT, P0 ;  /* 0x000000ff1b00720c */ /* 0x000fc60003f05300 */
[----:B------:R-:W1:Y:S01]  /*6de0*/  LDC R22, c[0x0][0x148] ;  /* 0x00005200ff167b82 */ /* 0x000e620000000800 */
[----:B---3--:R-:W-:Y:S02]  /*6df0*/  IMAD R23, R15, R8, R6 ;  /* 0x000000080f177224 */ /* 0x008fe400078e0206 */
[----:B------:R-:W-:-:S05]  /*6e00*/  IMAD.MOV.U32 R8, RZ, RZ, 0x1 ;  /* 0x00000001ff087424 */ /* 0x000fca00078e00ff */
[----:B------:R-:W2:Y:S01]  /*6e10*/  LDC R21, c[0x0][0x600] ;  /* 0x00018000ff157b82 */ /* 0x000ea20000000800 */
[-CC-:B----4-:R-:W-:Y:S02]  /*6e20*/  SHF.R.U64 R15, R12, R20.reuse, R7.reuse ;  /* 0x000000140c0f7219 */ /* 0x190fe40000001207 */
[----:B------:R-:W-:Y:S02]  /*6e30*/  SHF.R.U32.HI R6, RZ, R20, R7 ;  /* 0x00000014ff067219 */ /* 0x000fe40000011607 */
[----:B------:R3:W4:Y:S03]  /*6e40*/  F2I.U32.TRUNC.NTZ R20, R9 ;  /* 0x0000000900147305 */ /* 0x000726000020f000 */
[----:B------:R-:W1:Y:S01]  /*6e50*/  LDC R25, c[0x0][0x648] ;  /* 0x00019200ff197b82 */ /* 0x000e620000000800 */
[-C--:B0-----:R-:W-:Y:S02]  /*6e60*/  SHF.L.U32 R10, R10, R11.reuse, RZ ;  /* 0x0000000b0a0a7219 */ /* 0x081fe400000006ff */
[----:B------:R-:W-:-:S02]  /*6e70*/  SHF.R.U64 R19, R15, R11, R6 ;  /* 0x0000000b0f137219 */ /* 0x000fc40000001206 */
[-C--:B------:R-:W-:Y:S02]  /*6e80*/  SHF.R.U32.HI R7, RZ, R11.reuse, R6 ;  /* 0x0000000bff077219 */ /* 0x080fe40000011606 */
[----:B------:R-:W-:Y:S01]  /*6e90*/  SHF.L.U32 R24, R8, R11, RZ ;  /* 0x0000000b08187219 */ /* 0x000fe200000006ff */
[----:B------:R-:W0:Y:S01]  /*6ea0*/  LDC R28, c[0x0][0x638] ;  /* 0x00018e00ff1c7b82 */ /* 0x000e220000000800 */
[----:B------:R-:W-:Y:S02]  /*6eb0*/  LOP3.LUT R30, RZ, R10, RZ, 0x33, !PT ;  /* 0x0000000aff1e7212 */ /* 0x000fe400078e33ff */
[----:B------:R-:W-:-:S05]  /*6ec0*/  MOV R6, R19 ;  /* 0x0000001300067202 */ /* 0x000fca0000000f00 */
[----:B------:R-:W0:Y:S01]  /*6ed0*/  LDC R29, c[0x0][0x610] ;  /* 0x00018400ff1d7b82 */ /* 0x000e220000000800 */
[----:B---34-:R-:W-:Y:S05]  /*6ee0*/  @!P0 BRA `(.L_x_159) ;  /* 0x0000000000288947 */ /* 0x018fea0003800000 */
[----:B------:R-:W3:Y:S02]  /*6ef0*/  LDC R6, c[0x0][0x64c] ;  /* 0x00019300ff067b82 */ /* 0x000ee40000000800 */
[----:B---3--:R-:W-:-:S05]  /*6f00*/  IADD3 R11, P0, R19, R6, RZ ;  /* 0x00000006130b7210 */ /* 0x008fca0007f1e0ff */
        /* <DEDUP_REMOVED lines=8> */
.L_x_159:
[----:B------:R-:W-:Y:S01]  /*6f90*/  ISETP.NE.AND P0, PT, R2, 0x1, PT ;  /* 0x000000010200780c */ /* 0x000fe20003f05270 */
[----:B--2---:R-:W-:Y:S01]  /*6fa0*/  VIADD R9, R21, 0xffffffff ;  /* 0xffffffff15097836 */ /* 0x004fe20000000000 */
[----:B-1----:R-:W-:Y:S01]  /*6fb0*/  SHF.R.U64 R7, R6, R25, R7 ;  /* 0x0000001906077219 */ /* 0x002fe20000001207 */
[----:B------:R-:W-:Y:S01]  /*6fc0*/  IMAD.MOV R20, RZ, RZ, -R20 ;  /* 0x000000ffff147224 */ /* 0x000fe200078e0a14 */
[----:B------:R-:W-:Y:S02]  /*6fd0*/  LOP3.LUT R6, R15, R30, RZ, 0xc0, !PT ;  /* 0x0000001e0f067212 */ /* 0x000fe400078ec0ff */
[----:B------:R-:W-:Y:S01]  /*6fe0*/  LOP3.LUT R12, R12, R9, RZ, 0xc0, !PT ;  /* 0x000000090c0c7212 */ /* 0x000fe200078ec0ff */
[----:B------:R-:W-:Y:S01]  /*6ff0*/  IMAD.MOV R8, RZ, RZ, -R7 ;  /* 0x000000ffff087224 */ /* 0x000fe200078e0a07 */
[----:B------:R-:W-:Y:S01]  /*7000*/  MOV R9, 0x1 ;  /* 0x0000000100097802 */ /* 0x000fe20000000f00 */
[----:B------:R-:W-:-:S04]  /*7010*/  IMAD R6, R24, R7, R6 ;  /* 0x0000000718067224 */ /* 0x000fc800078e0206 */
[----:B------:R-:W-:Y:S02]  /*7020*/  @P0 IMAD R23, R22, R20, R3 ;  /* 0x0000001416170224 */ /* 0x000fe400078e0203 */
[----:B0-----:R-:W-:Y:S02]  /*7030*/  IMAD R3, R8, R28, R19 ;  /* 0x0000001c08037224 */ /* 0x001fe400078e0213 */
[----:B------:R-:W-:Y:S02]  /*7040*/  IMAD R13, R6, R29, R23 ;  /* 0x0000001d060d7224 */ /* 0x000fe400078e0217 */
[----:B------:R-:W-:Y:S02]  /*7050*/  IMAD R6, R3, R21, R12 ;  /* 0x0000001503067224 */ /* 0x000fe400078e020c */
[----:B------:R-:W-:-:S03]  /*7060*/  IMAD.MOV.U32 R8, RZ, RZ, R14 ;  /* 0x000000ffff087224 */ /* 0x000fc600078e000e */
[----:B------:R-:W-:Y:S02]  /*7070*/  SEL R20, R6, R13, !P0 ;  /* 0x0000000d06147207 */ /* 0x000fe40004000000 */
[----:B------:R-:W-:-:S07]  /*7080*/  SEL R13, R13, R6, !P0 ;  /* 0x000000060d0d7207 */ /* 0x000fce0004000000 */
.L_x_157:
[----:B------:R-:W-:-:S08]  /*7090*/  NOP ;  /* 0x0000000000007918 */ /* 0x000fd00000000000 */
[----:B------:R-:W0:-:S00]  /*70a0*/  USETMAXREG.DEALLOC.CTAPOOL 0x28 ;  /* 0x00000028000079c8 */ /* 0x000e0000080e0500 */
[----:B0-----:R-:W-:-:S13]  /*70b0*/  ISETP.NE.AND P0, PT, R0, RZ, PT ;  /* 0x000000ff0000720c */ /* 0x001fda0003f05270 */
[----:B------:R-:W-:Y:S05]  /*70c0*/  @P0 EXIT ;  /* 0x000000000000094d */ /* 0x000fea0003800000 */
[----:B------:R-:W-:Y:S01]  /*70d0*/  LOP3.LUT P0, RZ, R9, 0xff, RZ, 0xc0, !PT ;  /* 0x000000ff09ff7812 */ /* 0x000fe2000780c0ff */
[----:B------:R-:W-:Y:S02]  /*70e0*/  IMAD.MOV.U32 R0, RZ, RZ, 0x1 ;  /* 0x00000001ff007424 */ /* 0x000fe400078e00ff */
[----:B------:R-:W-:-:S10]  /*70f0*/  IMAD.MOV.U32 R3, RZ, RZ, RZ ;  /* 0x000000ffff037224 */ /* 0x000fd400078e00ff */
[----:B------:R-:W-:Y:S05]  /*7100*/  @!P0 BRA `(.L_x_160) ;  /* 0x0000000c004c8947 */ /* 0x000fea0003800000 */
[----:B------:R-:W0:Y:S01]  /*7110*/  LDC R0, c[0x0][0x28c] ;  /* 0x0000a300ff007b82 */ /* 0x000e220000000800 */
[----:B------:R-:W-:Y:S01]  /*7120*/  LOP3.LUT P0, RZ, R4, 0x1f, RZ, 0xc0, !PT ;  /* 0x0000001f04ff7812 */ /* 0x000fe2000780c0ff */
[----:B------:R-:W-:Y:S01]  /*7130*/  ULDC UR5, c[0x0][0x658] ;  /* 0x0001960000057ab9 */ /* 0x000fe20000000800 */
[----:B------:R-:W-:Y:S01]  /*7140*/  UMOV UR6, 0xffffffff ;  /* 0xffffffff00067882 */ /* 0x000fe20000000000 */
[----:B------:R-:W-:Y:S01]  /*7150*/  BSSY B0, `(.L_x_160) ;  /* 0x00000ce000007945 */ /* 0x000fe20003800000 */
[----:B------:R-:W-:Y:S01]  /*7160*/  USHF.L.U32 UR6, UR6, UR5, URZ ;  /* 0x0000000506067299 */ /* 0x000fe2000800063f */
[C---:B------:R-:W-:Y:S01]  /*7170*/  ISETP.NE.AND P2, PT, R5.reuse, RZ, PT ;  /* 0x000000ff0500720c */ /* 0x040fe20003f45270 */
[----:B------:R-:W-:Y:S01]  /*7180*/  IMAD.MOV.U32 R11, RZ, RZ, 0x1 ;  /* 0x00000001ff0b7424 */ /* 0x000fe200078e00ff */
[----:B------:R-:W-:Y:S01]  /*7190*/  ISETP.NE.OR P0, PT, R5, RZ, !P0 ;  /* 0x000000ff0500720c */ /* 0x000fe20004705670 */
[----:B------:R-:W-:Y:S01]  /*71a0*/  ULDC UR4, c[0x0][0x600] ;  /* 0x0001800000047ab9 */ /* 0x000fe20000000800 */
[----:B------:R-:W-:Y:S01]  /*71b0*/  LOP3.LUT R19, R18, 0x2, RZ, 0xfc, !PT ;  /* 0x0000000212137812 */ /* 0x000fe200078efcff */
[----:B------:R-:W-:Y:S01]  /*71c0*/  UMOV UR7, 0x1 ;  /* 0x0000000100077882 */ /* 0x000fe20000000000 */
[----:B------:R-:W-:-:S02]  /*71d0*/  UIADD3 UR4, UR4, -0x1, URZ ;  /* 0xffffffff04047890 */ /* 0x000fc4000fffe03f */
[----:B------:R-:W-:Y:S02]  /*71e0*/  USHF.L.U32 UR5, UR7, UR5, URZ ;  /* 0x0000000507057299 */ /* 0x000fe4000800063f */
[----:B------:R-:W-:Y:S01]  /*71f0*/  ULOP3.LUT UR13, URZ, UR6, URZ, 0x33, !UPT ;  /* 0x000000063f0d7292 */ /* 0x000fe2000f8e333f */
[----:B------:R-:W-:Y:S01]  /*7200*/  ULDC.64 UR22, c[0x0][0x198] ;  /* 0x0000660000167ab9 */ /* 0x000fe20000000a00 */
[----:B0-----:R-:W-:-:S05]  /*7210*/  VIADD R0, R0, 0x3f ;  /* 0x0000003f00007836 */ /* 0x001fca0000000000 */
[----:B------:R-:W-:-:S04]  /*7220*/  SHF.R.S32.HI R3, RZ, 0x1f, R0 ;  /* 0x0000001fff037819 */ /* 0x000fc80000011400 */
[----:B------:R-:W-:Y:S01]  /*7230*/  LEA.HI R3, R3, R0, RZ, 0x6 ;  /* 0x0000000003037211 */ /* 0x000fe200078f30ff */
[----:B------:R-:W-:-:S03]  /*7240*/  IMAD.MOV.U32 R0, RZ, RZ, 0x1 ;  /* 0x00000001ff007424 */ /* 0x000fc600078e00ff */
[----:B------:R-:W-:Y:S02]  /*7250*/  SHF.R.S32.HI R12, RZ, 0x6, R3 ;  /* 0x00000006ff0c7819 */ /* 0x000fe40000011403 */
[----:B------:R-:W-:-:S03]  /*7260*/  MOV R3, RZ ;  /* 0x000000ff00037202 */ /* 0x000fc60000000f00 */
[----:B------:R-:W-:-:S07]  /*7270*/  VIADD R10, R12, 0x1 ;  /* 0x000000010c0a7836 */ /* 0x000fce0000000000 */
.L_x_172:
[----:B------:R-:W-:-:S03]  /*7280*/  UMOV UR6, 0xffffffff ;  /* 0xffffffff00067882 */ /* 0x000fc60000000000 */
[----:B------:R-:W-:Y:S05]  /*7290*/  BRA.DIV UR6, `(.L_x_161) ;  /* 0x0000000e068c7947 */ /* 0x000fea000b800000 */
[----:B------:R-:W-:-:S13]  /*72a0*/  ELECT P6, URZ, PT ;  /* 0x00000000003f782f */ /* 0x000fda00038c0000 */
.L_x_181:
[----:B------:R-:W0:Y:S01]  /*72b0*/  LDC R4, c[0x0][0x28c] ;  /* 0x0000a300ff047b82 */ /* 0x000e220000000800 */
[----:B------:R-:W-:Y:S01]  /*72c0*/  BSSY B1, `(.L_x_162) ;  /* 0x0000043000017945 */ /* 0x000fe20003800000 */
[----:B0-----:R-:W-:-:S13]  /*72d0*/  ISETP.LT.OR P6, PT, R4, 0x1, !P6 ;  /* 0x000000010400780c */ /* 0x001fda00077c1670 */
[----:B------:R-:W-:Y:S05]  /*72e0*/  @P6 BRA `(.L_x_163) ;  /* 0x0000000400006947 */ /* 0x000fea0003800000 */
[----:B------:R-:W-:Y:S01]  /*72f0*/  IMAD.SHL.U32 R13, R13, 0x100, RZ ;  /* 0x000001000d0d7824 */ /* 0x000fe200078e00ff */
[----:B------:R-:W-:Y:S01]  /*7300*/  MOV R6, R3 ;  /* 0x0000000300067202 */ /* 0x000fe20000000f00 */
[----:B------:R-:W-:Y:S02]  /*7310*/  IMAD.SHL.U32 R20, R20, 0x40, RZ ;  /* 0x0000004014147824 */ /* 0x000fe400078e00ff */
[----:B------:R-:W-:Y:S02]  /*7320*/  IMAD.MOV.U32 R21, RZ, RZ, RZ ;  /* 0x000000ffff157224 */ /* 0x000fe400078e00ff */
[----:B------:R-:W-:Y:S02]  /*7330*/  IMAD.MOV.U32 R4, RZ, RZ, R10 ;  /* 0x000000ffff047224 */ /* 0x000fe400078e000a */
[----:B------:R-:W-:-:S07]  /*7340*/  IMAD.MOV.U32 R5, RZ, RZ, R0 ;  /* 0x000000ffff057224 */ /* 0x000fce00078e0000 */
.L_x_167:
[----:B------:R-:W0:Y:S01]  /*7350*/  S2R R14, SR_CgaCtaId ;  /* 0x00000000000e7919 */ /* 0x000e220000008800 */
[----:B------:R-:W-:Y:S01]  /*7360*/  MOV R7, 0x400 ;  /* 0x0000040000077802 */ /* 0x000fe20000000f00 */
[----:B------:R-:W1:Y:S03]  /*7370*/  @!P2 LDC R9, c[0x0][0x500] ;  /* 0x00014000ff09ab82 */ /* 0x000e660000000800 */
[----:B0-----:R-:W-:Y:S02]  /*7380*/  LEA R15, R14, R7, 0x18 ;  /* 0x000000070e0f7211 */ /* 0x001fe400078ec0ff */
[----:B------:R-:W-:-:S03]  /*7390*/  SHF.L.U32 R7, R5, 0x1f, RZ ;  /* 0x0000001f05077819 */ /* 0x000fc600000006ff */
[----:B------:R-:W-:-:S04]  /*73a0*/  IMAD R14, R6, 0x8, R15 ;  /* 0x00000008060e7824 */ /* 0x000fc800078e020f */
[----:B------:R-:W0:Y:S02]  /*73b0*/  SYNCS.PHASECHK.TRANS64.TRYWAIT P1, [R14+URZ+0x10], R7 ;  /* 0x000010070e0075a7 */ /* 0x000e24000802017f */
[----:B01----:R-:W-:Y:S05]  /*73c0*/  @!P1 BRA `(.L_x_164) ;  /* 0x0000000c00609947 */ /* 0x003fea0003800000 */
.L_x_182:
[----:B0-----:R-:W-:Y:S01]  /*73d0*/  PRMT R7, R19, 0x9910, RZ ;  /* 0x0000991013077816 */ /* 0x001fe200000000ff */
[----:B------:R0:W-:Y:S03]  /*73e0*/  @!P2 SYNCS.ARRIVE.TRANS64 RZ, [R14+URZ], R9 ;  /* 0x000000090effa9a7 */ /* 0x0001e6000800003f */
[----:B------:R-:W-:-:S13]  /*73f0*/  ISETP.NE.AND P1, PT, R7, 0x2, PT ;  /* 0x000000020700780c */ /* 0x000fda0003f25270 */
[----:B0-----:R-:W-:Y:S05]  /*7400*/  @P1 BRA `(.L_x_165) ;  /* 0x0000000000041947 */ /* 0x001fea0003800000 */
[----:B------:R-:W-:Y:S01]  /*7410*/  BPT.TRAP 0x1 ;  /* 0x000000040000795c */ /* 0x000fe20000300000 */
.L_x_165:
[----:B------:R-:W-:Y:S05]  /*7420*/  @P0 BRA `(.L_x_166) ;  /* 0x0000000000040947 */ /* 0x000fea0003800000 */
[----:B------:R-:W-:Y:S01]  /*7430*/  BPT.TRAP 0x1 ;  /* 0x000000040000795c */ /* 0x000fe20000300000 */
.L_x_166:
[C-C-:B------:R-:W-:Y:S01]  /*7440*/  IMAD R7, R6.reuse, 0x10000, R15.reuse ;  /* 0x0001000006077824 */ /* 0x140fe200078e020f */
[----:B------:R-:W-:Y:S01]  /*7450*/  R2UR UR34, R21 ;  /* 0x00000000152272ca */ /* 0x000fe200000e0000 */
[----:B------:R-:W-:Y:S01]  /*7460*/  IMAD R15, R6, 0x4000, R15 ;  /* 0x00004000060f7824 */ /* 0x000fe200078e020f */
[----:B------:R-:W-:Y:S01]  /*7470*/  R2UR UR33, R14 ;  /* 0x000000000e2172ca */ /* 0x000fe200000e0000 */
[----:B------:R-:W-:Y:S01]  /*7480*/  VIADD R4, R4, 0xffffffff ;  /* 0xffffffff04047836 */ /* 0x000fe20000000000 */
[----:B------:R-:W-:Y:S01]  /*7490*/  R2UR UR24, R7 ;  /* 0x00000000071872ca */ /* 0x000fe200000e0000 */
[----:B------:R-:W-:Y:S01]  /*74a0*/  UIADD3 UR6, UP0, UR22, 0xf0, URZ ;  /* 0x000000f016067890 */ /* 0x000fe2000ff1e03f */
[----:B------:R-:W-:Y:S01]  /*74b0*/  R2UR UR8, R15 ;  /* 0x000000000f0872ca */ /* 0x000fe200000e0000 */
[----:B------:R-:W-:Y:S01]  /*74c0*/  UIADD3 UR30, UP1, UR22, 0x1f0, URZ ;  /* 0x000001f0161e7890 */ /* 0x000fe2000ff3e03f */
[----:B------:R-:W-:Y:S01]  /*74d0*/  R2UR UR36, R8 ;  /* 0x00000000082472ca */ /* 0x000fe200000e0000 */
[----:B------:R-:W-:Y:S01]  /*74e0*/  UIADD3.X UR7, URZ, UR23, URZ, UP0, !UPT ;  /* 0x000000173f077290 */ /* 0x000fe200087fe43f */
[----:B------:R-:W-:Y:S01]  /*74f0*/  R2UR UR35, R13 ;  /* 0x000000000d2372ca */ /* 0x000fe200000e0000 */
[----:B------:R-:W-:Y:S01]  /*7500*/  UIADD3.X UR31, URZ, UR23, URZ, UP1, !UPT ;  /* 0x000000173f1f7290 */ /* 0x000fe20008ffe43f */
[----:B------:R-:W-:Y:S01]  /*7510*/  R2UR UR19, R20 ;  /* 0x00000000141372ca */ /* 0x000fe200000e0000 */
[----:B------:R-:W-:Y:S01]  /*7520*/  UIADD3 UR26, UR34, 0x20, URZ ;  /* 0x00000020221a7890 */ /* 0x000fe2000fffe03f */
[----:B------:R-:W-:Y:S01]  /*7530*/  ISETP.GT.AND P3, PT, R4, 0x1, PT ;  /* 0x000000010400780c */ /* 0x000fe20003f64270 */
[----:B------:R-:W-:Y:S01]  /*7540*/  VIADD R6, R6, 0x1 ;  /* 0x0000000106067836 */ /* 0x000fe20000000000 */
[----:B------:R-:W-:Y:S01]  /*7550*/  UMOV UR14, 0x0 ;  /* 0x00000000000e7882 */ /* 0x000fe20000000000 */
[----:B------:R-:W-:Y:S01]  /*7560*/  UIADD3 UR32, UR24, 0x100, URZ ;  /* 0x0000010018207890 */ /* 0x000fe2000fffe03f */
[----:B------:R-:W-:Y:S01]  /*7570*/  VIADD R21, R21, 0x40 ;  /* 0x0000004015157836 */ /* 0x000fe20000000000 */
[----:B------:R-:W-:Y:S01]  /*7580*/  UIADD3 UR24, UR24, 0x8100, URZ ;  /* 0x0000810018187890 */ /* 0x000fe2000fffe03f */
[----:B------:R-:W-:Y:S01]  /*7590*/  ISETP.NE.AND P1, PT, R6, 0x2, PT ;  /* 0x000000020600780c */ /* 0x000fe20003f25270 */
[----:B------:R-:W-:-:S02]  /*75a0*/  UIADD3 UR16, UR8, 0x20100, URZ ;  /* 0x0002010008107890 */ /* 0x000fc4000fffe03f */
[----:B------:R-:W-:Y:S01]  /*75b0*/  UIADD3 UR8, UR8, 0x22100, URZ ;  /* 0x0002210008087890 */ /* 0x000fe2000fffe03f */
[----:B------:R-:W-:Y:S01]  /*75c0*/  SEL R14, RZ, 0x1, P1 ;  /* 0x00000001ff0e7807 */ /* 0x000fe20000800000 */
[----:B------:R-:W-:Y:S01]  /*75d0*/  UMOV UR15, 0x10000000 ;  /* 0x10000000000f7882 */ /* 0x000fe20000000000 */
[----:B------:R-:W-:Y:S01]  /*75e0*/  UMOV UR25, UR33 ;  /* 0x0000002100197c82 */ /* 0x000fe20008000000 */
[----:B------:R-:W-:Y:S01]  /*75f0*/  UMOV UR28, UR36 ;  /* 0x00000024001c7c82 */ /* 0x000fe20008000000 */
[----:B------:R-:W-:Y:S01]  /*7600*/  UMOV UR27, UR35 ;  /* 0x00000023001b7c82 */ /* 0x000fe20008000000 */
[----:B------:R-:W-:Y:S01]  /*7610*/  UMOV UR17, UR33 ;  /* 0x0000002100117c82 */ /* 0x000fe20008000000 */
[----:B------:R-:W-:Y:S01]  /*7620*/  UMOV UR18, UR34 ;  /* 0x0000002200127c82 */ /* 0x000fe20008000000 */
[----:B------:R-:W-:Y:S01]  /*7630*/  UMOV UR20, UR36 ;  /* 0x0000002400147c82 */ /* 0x000fe20008000000 */
[----:B------:R0:W-:Y:S01]  /*7640*/  UTMALDG.3D [UR32], [UR6], desc[UR14] ;  /* 0x00000e20060075b4 */ /* 0x0001e20008011000 */
[----:B------:R-:W-:Y:S01]  /*7650*/  UMOV UR9, UR33 ;  /* 0x0000002100097c82 */ /* 0x000fe20008000000 */
[----:B------:R-:W-:Y:S01]  /*7660*/  UMOV UR11, UR19 ;  /* 0x00000013000b7c82 */ /* 0x000fe20008000000 */
[----:B------:R-:W-:Y:S01]  /*7670*/  UMOV UR12, UR36 ;  /* 0x00000024000c7c82 */ /* 0x000fe20008000000 */
[----:B------:R-:W-:Y:S01]  /*7680*/  UMOV UR10, UR26 ;  /* 0x0000001a000a7c82 */ /* 0x000fe20008000000 */
[----:B------:R-:W-:-:S02]  /*7690*/  LOP3.LUT R5, R5, R14, RZ, 0x3c, !PT ;  /* 0x0000000e05057212 */ /* 0x000fc400078e3cff */
[----:B------:R-:W-:Y:S01]  /*76a0*/  SEL R6, R6, RZ, P1 ;  /* 0x000000ff06067207 */ /* 0x000fe20000800000 */
[----:B------:R0:W-:Y:S01]  /*76b0*/  UTMALDG.3D [UR24], [UR6], desc[UR14] ;  /* 0x00000e18060075b4 */ /* 0x0001e20008011000 */
[----:B------:R0:W-:Y:S01]  /*76c0*/  UTMALDG.3D [UR16], [UR30], desc[UR14] ;  /* 0x00000e101e0075b4 */ /* 0x0001e20008011000 */
[----:B------:R0:W-:Y:S02]  /*76d0*/  UTMALDG.3D [UR8], [UR30], desc[UR14] ;  /* 0x00000e081e0075b4 */ /* 0x0001e40008011000 */
[----:B0-----:R-:W-:Y:S05]  /*76e0*/  @P3 BRA `(.L_x_167) ;  /* 0xfffffffc00183947 */ /* 0x001fea000383ffff */
.L_x_163:
[----:B------:R-:W-:Y:S05]  /*76f0*/  BSYNC B1 ;  /* 0x0000000000017941 */ /* 0x000fea0003800000 */
.L_x_162:
[----:B------:R-:W-:Y:S01]  /*7700*/  LOP3.LUT P3, RZ, R11, 0xff, RZ, 0xc0, !PT ;  /* 0x000000ff0bff7812 */ /* 0x000fe2000786c0ff */
[----:B------:R-:W-:Y:S01]  /*7710*/  ULDC.64 UR6, c[0x0][0x650] ;  /* 0x0001940000067ab9 */ /* 0x000fe20000000a00 */
[----:B------:R-:W-:Y:S01]  /*7720*/  IADD3 R3, R12, R3, RZ ;  /* 0x000000030c037210 */ /* 0x000fe20007ffe0ff */
[----:B------:R-:W-:Y:S01]  /*7730*/  BSSY B1, `(.L_x_168) ;  /* 0x000006d000017945 */ /* 0x000fe20003800000 */
[----:B------:R-:W-:Y:S01]  /*7740*/  IADD3 R16, P4, R16, UR38, RZ ;  /* 0x0000002610107c10 */ /* 0x000fe2000ff9e0ff */
[----:B------:R-:W-:Y:S01]  /*7750*/  IMAD.MOV.U32 R13, RZ, RZ, -0x1 ;  /* 0xffffffffff0d7424 */ /* 0x000fe200078e00ff */
[----:B------:R-:W-:Y:S01]  /*7760*/  ISETP.GT.U32.AND P1, PT, R3, 0x1, PT ;  /* 0x000000010300780c */ /* 0x000fe20003f24070 */
[----:B------:R-:W-:Y:S01]  /*7770*/  IMAD.MOV.U32 R20, RZ, RZ, -0x1 ;  /* 0xffffffffff147424 */ /* 0x000fe200078e00ff */
[----:B------:R-:W-:Y:S01]  /*7780*/  SHF.R.U32.HI R4, RZ, 0x1, R3 ;  /* 0x00000001ff047819 */ /* 0x000fe20000011603 */
[----:B------:R-:W-:Y:S01]  /*7790*/  IMAD.MOV.U32 R8, RZ, RZ, -0x1 ;  /* 0xffffffffff087424 */ /* 0x000fe200078e00ff */
[----:B------:R-:W-:-:S02]  /*77a0*/  ISETP.LT.U32.AND P1, PT, R12, 0x2, P1 ;  /* 0x000000020c00780c */ /* 0x000fc40000f21070 */
[----:B------:R-:W-:Y:S01]  /*77b0*/  IADD3.X R17, R17, UR41, RZ, P4, !PT ;  /* 0x0000002911117c10 */ /* 0x000fe2000a7fe4ff */
[----:B------:R-:W0:Y:S01]  /*77c0*/  @P3 S2R R6, SR_CgaCtaId ;  /* 0x0000000000063919 */ /* 0x000e220000008800 */
[----:B------:R-:W-:Y:S02]  /*77d0*/  @P3 MOV R5, 0x400 ;  /* 0x0000040000053802 */ /* 0x000fe40000000f00 */
[----:B------:R-:W-:Y:S02]  /*77e0*/  ISETP.GE.U32.AND P4, PT, R16, UR6, PT ;  /* 0x0000000610007c0c */ /* 0x000fe4000bf86070 */
[----:B------:R-:W-:Y:S02]  /*77f0*/  LOP3.LUT R4, R4, 0x1, RZ, 0xc0, !PT ;  /* 0x0000000104047812 */ /* 0x000fe400078ec0ff */
[----:B------:R-:W-:Y:S02]  /*7800*/  LOP3.LUT R3, R3, 0x1, RZ, 0xc0, !PT ;  /* 0x0000000103037812 */ /* 0x000fe400078ec0ff */
[----:B------:R-:W-:-:S02]  /*7810*/  PRMT R11, RZ, 0x7610, R11 ;  /* 0x00007610ff0b7816 */ /* 0x000fc4000000000b */
[----:B0-----:R-:W-:-:S04]  /*7820*/  @P3 LEA R5, R6, R5, 0x18 ;  /* 0x0000000506053211 */ /* 0x001fc800078ec0ff */
[----:B------:R0:W-:Y:S01]  /*7830*/  @P3 SYNCS.ARRIVE.TRANS64.A1T0 RZ, [R5+URZ+0x38], RZ ;  /* 0x000038ff05ff39a7 */ /* 0x0001e2000810003f */
[----:B------:R-:W-:-:S04]  /*7840*/  ISETP.NE.U32.AND P3, PT, R4, 0x1, PT ;  /* 0x000000010400780c */ /* 0x000fc80003f65070 */
[----:B------:R-:W-:Y:S02]  /*7850*/  ISETP.GT.U32.AND P3, PT, R12, 0x1, !P3 ;  /* 0x000000010c00780c */ /* 0x000fe40005f64070 */
[----:B0-----:R-:W-:Y:S02]  /*7860*/  SEL R5, RZ, 0x1, !P1 ;  /* 0x00000001ff057807 */ /* 0x001fe40004800000 */
[----:B------:R-:W-:Y:S02]  /*7870*/  ISETP.GE.U32.AND.EX P1, PT, R17, UR7, PT, P4 ;  /* 0x0000000711007c0c */ /* 0x000fe4000bf26140 */
[----:B------:R-:W-:-:S04]  /*7880*/  SEL R4, RZ, 0x1, !P3 ;  /* 0x00000001ff047807 */ /* 0x000fc80005800000 */
[----:B------:R-:W-:Y:S02]  /*7890*/  LOP3.LUT R0, R4, R0, R5, 0x96, !PT ;  /* 0x0000000004007212 */ /* 0x000fe400078e9605 */
[----:B------:R-:W-:-:S05]  /*78a0*/  PRMT R4, RZ, 0x7610, R4 ;  /* 0x00007610ff047816 */ /* 0x000fca0000000004 */
[----:B------:R-:W-:Y:S05]  /*78b0*/  @P1 BRA `(.L_x_169) ;  /* 0x0000000400501947 */ /* 0x000fea0003800000 */
[----:B------:R-:W-:Y:S01]  /*78c0*/  ULDC.64 UR6, c[0x0][0x628] ;  /* 0x00018a0000067ab9 */ /* 0x000fe20000000a00 */
[----:B------:R-:W0:Y:S01]  /*78d0*/  S2R R14, SR_CTAID.X ;  /* 0x00000000000e7919 */ /* 0x000e220000002500 */
[----:B------:R-:W-:Y:S01]  /*78e0*/  ISETP.NE.U32.AND P1, PT, RZ, UR6, PT ;  /* 0x00000006ff007c0c */ /* 0x000fe2000bf25070 */
[----:B------:R-:W-:Y:S01]  /*78f0*/  ULDC UR9, c[0x0][0x630] ;  /* 0x00018c0000097ab9 */ /* 0x000fe20000000800 */
[----:B------:R-:W-:Y:S01]  /*7900*/  IMAD.MOV.U32 R4, RZ, RZ, R16 ;  /* 0x000000ffff047224 */ /* 0x000fe200078e0010 */
[----:B------:R-:W1:Y:S01]  /*7910*/  S2R R13, SR_CTAID.Y ;  /* 0x00000000000d7919 */ /* 0x000e620000002600 */
[----:B------:R-:W-:Y:S01]  /*7920*/  ISETP.NE.AND.EX P1, PT, RZ, UR7, PT, P1 ;  /* 0x00000007ff007c0c */ /* 0x000fe2000bf25310 */
[----:B------:R-:W-:-:S12]  /*7930*/  IMAD.MOV.U32 R5, RZ, RZ, R17 ;  /* 0x000000ffff057224 */ /* 0x000fd800078e0011 */
[----:B------:R-:W-:Y:S05]  /*7940*/  @!P1 BRA `(.L_x_170) ;  /* 0x0000000000289947 */ /* 0x000fea0003800000 */
[----:B------:R-:W-:Y:S02]  /*7950*/  ULDC UR8, c[0x0][0x634] ;  /* 0x00018d0000087ab9 */ /* 0x000fe40000000800 */
[----:B------:R-:W-:-:S05]  /*7960*/  IADD3 R9, P1, R16, UR8, RZ ;  /* 0x0000000810097c10 */ /* 0x000fca000ff3e0ff */
[----:B------:R-:W-:-:S04]  /*7970*/  IMAD.X R15, RZ, RZ, R17, P1 ;  /* 0x000000ffff0f7224 */ /* 0x000fc800008e0611 */
[----:B------:R-:W-:-:S04]  /*7980*/  IMAD.WIDE.U32 R6, R15, UR6, RZ ;  /* 0x000000060f067c25 */ /* 0x000fc8000f8e00ff */
[----:B------:R-:W-:-:S04]  /*7990*/  IMAD.WIDE.U32 R6, P1, R9, UR7, R6 ;  /* 0x0000000709067c25 */ /* 0x000fc8000f820006 */
[----:B------:R-:W-:Y:S01]  /*79a0*/  IMAD.WIDE.U32 R8, R9, UR6, RZ ;  /* 0x0000000609087c25 */ /* 0x000fe2000f8e00ff */
[----:B------:R-:W-:-:S03]  /*79b0*/  IADD3.X R5, RZ, RZ, RZ, P1, !PT ;  /* 0x000000ffff057210 */ /* 0x000fc60000ffe4ff */
[----:B------:R-:W-:Y:S01]  /*79c0*/  IMAD.MOV.U32 R4, RZ, RZ, R7 ;  /* 0x000000ffff047224 */ /* 0x000fe200078e0007 */
[----:B------:R-:W-:-:S05]  /*79d0*/  IADD3 RZ, P1, R9, R6, RZ ;  /* 0x0000000609ff7210 */ /* 0x000fca0007f3e0ff */
[----:B------:R-:W-:-:S08]  /*79e0*/  IMAD.WIDE.U32.X R4, R15, UR7, R4, P1 ;  /* 0x000000070f047c25 */ /* 0x000fd000088e0404 */
.L_x_170:
[--C-:B------:R-:W-:Y:S01]  /*79f0*/  SHF.R.U64 R8, R4, UR9, R5.reuse ;  /* 0x0000000904087c19 */ /* 0x100fe20008001205 */
[----:B------:R-:W-:Y:S01]  /*7a00*/  ULDC.64 UR6, c[0x0][0x620] ;  /* 0x0001880000067ab9 */ /* 0x000fe20000000a00 */
[----:B------:R-:W-:Y:S01]  /*7a10*/  SHF.R.U32.HI R4, RZ, UR9, R5 ;  /* 0x00000009ff047c19 */ /* 0x000fe20008011605 */
[----:B------:R-:W2:Y:S01]  /*7a20*/  LDC R25, c[0x0][0x144] ;  /* 0x00005100ff197b82 */ /* 0x000ea20000000800 */
[----:B------:R-:W-:Y:S01]  /*7a30*/  IADD3 R7, P1, RZ, -R8, RZ ;  /* 0x80000008ff077210 */ /* 0x000fe20007f3e0ff */
[----:B------:R-:W-:Y:S01]  /*7a40*/  ULDC.64 UR10, c[0x0][0x640] ;  /* 0x00019000000a7ab9 */ /* 0x000fe20000000a00 */
[----:B0-----:R-:W-:Y:S01]  /*7a50*/  I2FP.F32.U32 R9, R14 ;  /* 0x0000000e00097245 */ /* 0x001fe20000201000 */
[----:B------:R-:W-:Y:S02]  /*7a60*/  ULDC UR8, c[0x0][0x608] ;  /* 0x0001820000087ab9 */ /* 0x000fe40000000800 */
[----:B------:R-:W-:Y:S01]  /*7a70*/  IMAD.X R4, RZ, RZ, ~R4, P1 ;  /* 0x000000ffff047224 */ /* 0x000fe200008e0e04 */
[----:B------:R-:W-:Y:S01]  /*7a80*/  ISETP.NE.U32.AND P1, PT, RZ, UR10, PT ;  /* 0x0000000aff007c0c */ /* 0x000fe2000bf25070 */
[----:B------:R-:W0:Y:S02]  /*7a90*/  LDC R20, c[0x0][0x148] ;  /* 0x00005200ff147b82 */ /* 0x000e240000000800 */
[----:B------:R-:W-:Y:S01]  /*7aa0*/  IMAD R6, R4, UR6, RZ ;  /* 0x0000000604067c24 */ /* 0x000fe2000f8e02ff */
[----:B------:R-:W-:Y:S01]  /*7ab0*/  ISETP.NE.AND.EX P1, PT, RZ, UR11, PT, P1 ;  /* 0x0000000bff007c0c */ /* 0x000fe2000bf25310 */
[----:B------:R-:W-:Y:S01]  /*7ac0*/  IMAD.WIDE.U32 R4, R7, UR6, R16 ;  /* 0x0000000607047c25 */ /* 0x000fe2000f8e0010 */
[----:B------:R-:W-:-:S03]  /*7ad0*/  ULDC UR6, c[0x0][0x150] ;  /* 0x0000540000067ab9 */ /* 0x000fc60000000800 */
[----:B------:R-:W-:Y:S02]  /*7ae0*/  IMAD R7, R7, UR7, R6 ;  /* 0x0000000707077c24 */ /* 0x000fe4000f8e0206 */
[----:B------:R-:W-:Y:S01]  /*7af0*/  FMUL R6, R9, UR6 ;  /* 0x0000000609067c20 */ /* 0x000fe20008400000 */
[----:B------:R-:W-:Y:S01]  /*7b00*/  ULDC UR6, c[0x0][0x618] ;  /* 0x0001860000067ab9 */ /* 0x000fe20000000800 */
[----:B------:R-:W-:Y:S01]  /*7b10*/  ULDC UR7, c[0x0][0x154] ;  /* 0x0000550000077ab9 */ /* 0x000fe20000000800 */
[----:B------:R-:W-:-:S03]  /*7b20*/  IMAD.IADD R5, R5, 0x1, R7 ;  /* 0x0000000105057824 */ /* 0x000fc600078e0207 */
[----:B------:R-:W3:Y:S02]  /*7b30*/  F2I.U32.TRUNC.NTZ R6, R6 ;  /* 0x0000000600067305 */ /* 0x000ee4000020f000 */
[----:B------:R-:W-:Y:S02]  /*7b40*/  SHF.R.U64 R9, R4, UR6, R5 ;  /* 0x0000000604097c19 */ /* 0x000fe40008001205 */
[----:B-1----:R-:W-:-:S05]  /*7b50*/  I2FP.F32.U32 R4, R13 ;  /* 0x0000000d00047245 */ /* 0x002fca0000201000 */
[----:B------:R-:W-:Y:S01]  /*7b60*/  FMUL R22, R4, UR7 ;  /* 0x0000000704167c20 */ /* 0x000fe20008400000 */
[----:B------:R-:W-:Y:S01]  /*7b70*/  SHF.R.U32.HI R4, RZ, UR6, R5 ;  /* 0x00000006ff047c19 */ /* 0x000fe20008011605 */
[----:B------:R-:W-:-:S03]  /*7b80*/  ULDC UR6, c[0x0][0x658] ;  /* 0x0001960000067ab9 */ /* 0x000fc60000000800 */
[--C-:B------:R-:W-:Y:S01]  /*7b90*/  SHF.R.U64 R21, R9, UR8, R4.reuse ;  /* 0x0000000809157c19 */ /* 0x100fe20008001204 */
[----:B------:R-:W1:Y:S01]  /*7ba0*/  F2I.U32.TRUNC.NTZ R22, R22 ;  /* 0x0000001600167305 */ /* 0x000e62000020f000 */
[----:B------:R-:W-:Y:S01]  /*7bb0*/  SHF.R.U32.HI R4, RZ, UR8, R4 ;  /* 0x00000008ff047c19 */ /* 0x000fe20008011604 */
[----:B---3--:R-:W-:-:S03]  /*7bc0*/  IMAD.MOV R6, RZ, RZ, -R6 ;  /* 0x000000ffff067224 */ /* 0x008fc600078e0a06 */
[----:B------:R-:W-:Y:S01]  /*7bd0*/  SHF.R.U64 R15, R21, UR6, R4 ;  /* 0x00000006150f7c19 */ /* 0x000fe20008001204 */
[----:B--2---:R-:W-:Y:S01]  /*7be0*/  IMAD R14, R25, R6, R14 ;  /* 0x00000006190e7224 */ /* 0x004fe200078e020e */
[----:B------:R-:W-:-:S03]  /*7bf0*/  SHF.R.U32.HI R23, RZ, UR6, R4 ;  /* 0x00000006ff177c19 */ /* 0x000fc60008011604 */
[----:B------:R-:W-:Y:S02]  /*7c00*/  IMAD.MOV.U32 R4, RZ, RZ, R15 ;  /* 0x000000ffff047224 */ /* 0x000fe400078e000f */
[----:B------:R-:W-:Y:S01]  /*7c10*/  IMAD.MOV.U32 R5, RZ, RZ, R23 ;  /* 0x000000ffff057224 */ /* 0x000fe200078e0017 */
[----:B-1----:R-:W-:Y:S06]  /*7c20*/  @!P1 BRA `(.L_x_171) ;  /* 0x0000000000289947 */ /* 0x002fec0003800000 */
[----:B------:R-:W-:Y:S02]  /*7c30*/  ULDC UR6, c[0x0][0x64c] ;  /* 0x0001930000067ab9 */ /* 0x000fe40000000800 */
[----:B------:R-:W-:-:S04]  /*7c40*/  IADD3 R5, P1, R15, UR6, RZ ;  /* 0x000000060f057c10 */ /* 0x000fc8000ff3e0ff */
[----:B------:R-:W-:-:S05]  /*7c50*/  IADD3.X R23, RZ, R23, RZ, P1, !PT ;  /* 0x00000017ff177210 */ /* 0x000fca0000ffe4ff */
[----:B------:R-:W-:-:S04]  /*7c60*/  IMAD.WIDE.U32 R6, R23, UR10, RZ ;  /* 0x0000000a17067c25 */ /* 0x000fc8000f8e00ff */
[----:B------:R-:W-:-:S04]  /*7c70*/  IMAD.WIDE.U32 R6, P1, R5, UR11, R6 ;  /* 0x0000000b05067c25 */ /* 0x000fc8000f820006 */
[----:B------:R-:W-:-:S04]  /*7c80*/  IMAD.WIDE.U32 R4, R5, UR10, RZ ;  /* 0x0000000a05047c25 */ /* 0x000fc8000f8e00ff */
[----:B------:R-:W-:Y:S01]  /*7c90*/  IMAD.MOV.U32 R4, RZ, RZ, R7 ;  /* 0x000000ffff047224 */ /* 0x000fe200078e0007 */
[----:B------:R-:W-:Y:S01]  /*7ca0*/  IADD3 RZ, P3, R5, R6, RZ ;  /* 0x0000000605ff7210 */ /* 0x000fe20007f7e0ff */
[----:B------:R-:W-:-:S04]  /*7cb0*/  IMAD.X R5, RZ, RZ, RZ, P1 ;  /* 0x000000ffff057224 */ /* 0x000fc800008e06ff */
[----:B------:R-:W-:-:S08]  /*7cc0*/  IMAD.WIDE.U32.X R4, R23, UR11, R4, P3 ;  /* 0x0000000b17047c25 */ /* 0x000fd000098e0404 */
.L_x_171:
[----:B------:R-:W-:Y:S01]  /*7cd0*/  ISETP.NE.AND P1, PT, R2, 0x1, PT ;  /* 0x000000010200780c */ /* 0x000fe20003f25270 */
[----:B------:R-:W-:Y:S01]  /*7ce0*/  ULDC UR6, c[0x0][0x648] ;  /* 0x0001920000067ab9 */ /* 0x000fe20000000800 */
[----:B------:R-:W-:Y:S01]  /*7cf0*/  LOP3.LUT R21, R21, UR13, RZ, 0xc0, !PT ;  /* 0x0000000d15157c12 */ /* 0x000fe2000f8ec0ff */
[----:B------:R-:W-:Y:S01]  /*7d00*/  IMAD.MOV R22, RZ, RZ, -R22 ;  /* 0x000000ffff167224 */ /* 0x000fe200078e0a16 */
[----:B------:R-:W-:Y:S01]  /*7d10*/  SHF.R.U64 R4, R4, UR6, R5 ;  /* 0x0000000604047c19 */ /* 0x000fe20008001205 */
[----:B------:R-:W-:Y:S01]  /*7d20*/  ULDC UR6, c[0x0][0x638] ;  /* 0x00018e0000067ab9 */ /* 0x000fe20000000800 */
[----:B------:R-:W-:Y:S01]  /*7d30*/  ULDC UR7, c[0x0][0x610] ;  /* 0x0001840000077ab9 */ /* 0x000fe20000000800 */
[----:B------:R-:W-:Y:S02]  /*7d40*/  IMAD.MOV.U32 R5, RZ, RZ, 0x1 ;  /* 0x00000001ff057424 */ /* 0x000fe400078e00ff */
[----:B------:R-:W-:Y:S02]  /*7d50*/  IMAD.MOV R6, RZ, RZ, -R4 ;  /* 0x000000ffff067224 */ /* 0x000fe400078e0a04 */
[----:B------:R-:W-:Y:S01]  /*7d60*/  IMAD R21, R4, UR5, R21 ;  /* 0x0000000504157c24 */ /* 0x000fe2000f8e0215 */
[----:B------:R-:W-:Y:S01]  /*7d70*/  LOP3.LUT R4, R9, UR4, RZ, 0xc0, !PT ;  /* 0x0000000409047c12 */ /* 0x000fe2000f8ec0ff */
[----:B0-----:R-:W-:-:S02]  /*7d80*/  @P1 IMAD R14, R20, R22, R13 ;  /* 0x00000016140e1224 */ /* 0x001fc400078e020d */
[----:B------:R-:W-:Y:S01]  /*7d90*/  IMAD R15, R6, UR6, R15 ;  /* 0x00000006060f7c24 */ /* 0x000fe2000f8e020f */
[----:B------:R-:W-:Y:S01]  /*7da0*/  ULDC UR6, c[0x0][0x600] ;  /* 0x0001800000067ab9 */ /* 0x000fe20000000800 */
[----:B------:R-:W-:Y:S02]  /*7db0*/  IMAD R14, R21, UR7, R14 ;  /* 0x00000007150e7c24 */ /* 0x000fe4000f8e020e */
[--C-:B------:R-:W-:Y:S01]  /*7dc0*/  IMAD R15, R15, UR6, R4.reuse ;  /* 0x000000060f0f7c24 */ /* 0x100fe2000f8e0204 */
[----:B------:R-:W-:-:S04]  /*7dd0*/  PRMT R4, R5, 0x7610, R4 ;  /* 0x0000761005047816 */ /* 0x000fc80000000004 */
[----:B------:R-:W-:Y:S02]  /*7de0*/  SEL R20, R15, R14, !P1 ;  /* 0x0000000e0f147207 */ /* 0x000fe40004800000 */
[----:B------:R-:W-:-:S07]  /*7df0*/  SEL R13, R14, R15, !P1 ;  /* 0x0000000f0e0d7207 */ /* 0x000fce0004800000 */
.L_x_169:
[----:B------:R-:W-:Y:S05]  /*7e00*/  BSYNC B1 ;  /* 0x0000000000017941 */ /* 0x000fea0003800000 */
.L_x_168:
[----:B------:R-:W-:-:S13]  /*7e10*/  LOP3.LUT P1, RZ, R4, 0xff, RZ, 0xc0, !PT ;  /* 0x000000ff04ff7812 */ /* 0x000fda000782c0ff */
[----:B------:R-:W-:Y:S05]  /*7e20*/  @P1 BRA `(.L_x_172) ;  /* 0xfffffff400141947 */ /* 0x000fea000383ffff */
[----:B------:R-:W-:Y:S05]  /*7e30*/  BSYNC B0 ;  /* 0x0000000000007941 */ /* 0x000fea0003800000 */
.L_x_160:
[----:B------:R-:W-:-:S03]  /*7e40*/  UMOV UR6, 0xffffffff ;  /* 0xffffffff00067882 */ /* 0x000fc60000000000 */
[----:B------:R-:W-:Y:S05]  /*7e50*/  BRA.DIV UR6, `(.L_x_173) ;  /* 0x0000000206d07947 */ /* 0x000fea000b800000 */
[----:B------:R-:W-:-:S13]  /*7e60*/  ELECT P6, URZ, PT ;  /* 0x00000000003f782f */ /* 0x000fda00038c0000 */
.L_x_185:
[----:B------:R-:W-:Y:S04]  /*7e70*/  BSSY B0, `(.L_x_174) ;  /* 0x0000019000007945 */ /* 0x000fe80003800000 */
[----:B------:R-:W-:Y:S05]  /*7e80*/  @!P6 BRA `(.L_x_175) ;  /* 0x00000000005ce947 */ /* 0x000fea0003800000 */
[----:B------:R-:W-:-:S04]  /*7e90*/  LOP3.LUT R18, R18, 0x2, RZ, 0xfc, !PT ;  /* 0x0000000212127812 */ /* 0x000fc800078efcff */
[----:B------:R-:W-:-:S13]  /*7ea0*/  ISETP.NE.AND P0, PT, R18, 0x3, PT ;  /* 0x000000031200780c */ /* 0x000fda0003f05270 */
[----:B------:R-:W-:Y:S05]  /*7eb0*/  @!P0 BRA `(.L_x_176) ;  /* 0x0000000000048947 */ /* 0x000fea0003800000 */
[----:B------:R-:W-:Y:S01]  /*7ec0*/  BPT.TRAP 0x1 ;  /* 0x000000040000795c */ /* 0x000fe20000300000 */
.L_x_176:
[----:B------:R-:W0:Y:S01]  /*7ed0*/  S2R R5, SR_CgaCtaId ;  /* 0x0000000000057919 */ /* 0x000e220000008800 */
[----:B------:R-:W-:Y:S02]  /*7ee0*/  MOV R2, 0x400 ;  /* 0x0000040000027802 */ /* 0x000fe40000000f00 */
[----:B------:R-:W-:Y:S02]  /*7ef0*/  SHF.L.U32 R4, R0, 0x1f, RZ ;  /* 0x0000001f00047819 */ /* 0x000fe400000006ff */
[----:B0-----:R-:W-:-:S05]  /*7f00*/  LEA R2, R5, R2, 0x18 ;  /* 0x0000000205027211 */ /* 0x001fca00078ec0ff */
[----:B------:R-:W-:-:S05]  /*7f10*/  VIADD R2, R2, 0x10 ;  /* 0x0000001002027836 */ /* 0x000fca0000000000 */
[C---:B------:R-:W-:Y:S01]  /*7f20*/  LEA R7, R3.reuse, R2, 0x3 ;  /* 0x0000000203077211 */ /* 0x040fe200078e18ff */
[----:B------:R-:W-:-:S03]  /*7f30*/  VIADD R3, R3, 0x1 ;  /* 0x0000000103037836 */ /* 0x000fc60000000000 */
[----:B------:R-:W0:Y:S02]  /*7f40*/  SYNCS.PHASECHK.TRANS64.TRYWAIT P0, [R7+URZ], R4 ;  /* 0x00000004070075a7 */ /* 0x000e24000800017f */
[----:B------:R-:W-:-:S04]  /*7f50*/  ISETP.NE.AND P1, PT, R3, 0x2, PT ;  /* 0x000000020300780c */ /* 0x000fc80003f25270 */
[----:B------:R-:W-:Y:S02]  /*7f60*/  SEL R5, RZ, 0x1, P1 ;  /* 0x00000001ff057807 */ /* 0x000fe40000800000 */
[----:B------:R-:W-:Y:S02]  /*7f70*/  SEL R3, R3, RZ, P1 ;  /* 0x000000ff03037207 */ /* 0x000fe40000800000 */
[----:B------:R-:W-:Y:S01]  /*7f80*/  LOP3.LUT R0, R0, R5, RZ, 0x3c, !PT ;  /* 0x0000000500007212 */ /* 0x000fe200078e3cff */
[----:B0-----:R-:W-:Y:S06]  /*7f90*/  @!P0 BRA `(.L_x_177) ;  /* 0x0000000000a08947 */ /* 0x001fec0003800000 */
.L_x_186:
[----:B------:R-:W-:Y:S01]  /*7fa0*/  IMAD R3, R3, 0x8, R2 ;  /* 0x0000000803037824 */ /* 0x000fe200078e0202 */
[----:B------:R-:W-:-:S07]  /*7fb0*/  SHF.L.U32 R0, R0, 0x1f, RZ ;  /* 0x0000001f00007819 */ /* 0x000fce00000006ff */
.L_x_178:
[----:B-1----:R1:W2:Y:S02]  /*7fc0*/  SYNCS.PHASECHK.TRANS64.TRYWAIT P0, [R3+URZ], R0 ;  /* 0x00000000030075a7 */ /* 0x0022a4000800017f */
[----:B--2---:R-:W-:Y:S05]  /*7fd0*/  @!P0 NANOSLEEP.SYNCS 0x989680 ;  /* 0x009896800000895d */ /* 0x004fea0003900000 */
[----:B------:R-:W2:Y:S02]  /*7fe0*/  @!P0 SYNCS.PHASECHK.TRANS64 P0, [R3+URZ], R0 ;  /* 0x00000000030085a7 */ /* 0x000ea4000800007f */
[----:B--2---:R-:W-:Y:S05]  /*7ff0*/  @!P0 BRA `(.L_x_178) ;  /* 0xfffffffc00f08947 */ /* 0x004fea000383ffff */
.L_x_175:
[----:B------:R-:W-:Y:S05]  /*8000*/  BSYNC B0 ;  /* 0x0000000000007941 */ /* 0x000fea0003800000 */
.L_x_174:
[----:B------:R-:W-:Y:S05]  /*8010*/  EXIT ;  /* 0x000000000000794d */ /* 0x000fea0003800000 */
.L_x_17:
[----:B-1----:R1:W2:Y:S02]  /*8020*/  SYNCS.PHASECHK.TRANS64.TRYWAIT P1, [R3+URZ], R0 ;  /* 0x00000000030075a7 */ /* 0x0022a4000802017f */
[----:B--2---:R-:W-:Y:S05]  /*8030*/  @!P1 NANOSLEEP.SYNCS 0x989680 ;  /* 0x009896800000995d */ /* 0x004fea0003900000 */
[----:B------:R-:W2:Y:S02]  /*8040*/  @!P1 SYNCS.PHASECHK.TRANS64 P1, [R3+URZ], R0 ;  /* 0x00000000030095a7 */ /* 0x000ea4000802007f */
[----:B--2---:R-:W-:Y:S05]  /*8050*/  @!P1 BRA `(.L_x_17) ;  /* 0xfffffffc00f09947 */ /* 0x004fea000383ffff */
[----:B------:R-:W-:Y:S05]  /*8060*/  BRA `(.L_x_16) ;  /* 0xffffff9400107947 */ /* 0x000fea000383ffff */
.L_x_22:
[----:B-1----:R-:W-:-:S04]  /*8070*/  IMAD.U32 R4, RZ, RZ, UR4 ;  /* 0x00000004ff047e24 */ /* 0x002fc8000f8e00ff */
[----:B------:R1:W2:Y:S03]  /*8080*/  SYNCS.PHASECHK.TRANS64.TRYWAIT P1, [R4+URZ], R3 ;  /* 0x00000003040075a7 */ /* 0x0002a6000802017f */
[----:B--2---:R-:W-:Y:S05]  /*8090*/  @!P1 NANOSLEEP.SYNCS 0x989680 ;  /* 0x009896800000995d */ /* 0x004fea0003900000 */
[----:B------:R-:W2:Y:S02]  /*80a0*/  @!P1 SYNCS.PHASECHK.TRANS64 P1, [R4+URZ], R3 ;  /* 0x00000003040095a7 */ /* 0x000ea4000802007f */
[----:B--2---:R-:W-:Y:S05]  /*80b0*/  @!P1 BRA `(.L_x_22) ;  /* 0xfffffffc00ec9947 */ /* 0x004fea000383ffff */
[----:B------:R-:W-:Y:S05]  /*80c0*/  BRA `(.L_x_21) ;  /* 0xffffff9c00147947 */ /* 0x000fea000383ffff */
.L_x_161:
[----:B------:R-:W-:Y:S01]  /*80d0*/  BSSY B1, `(.L_x_179) ;  /* 0x0000006000017945 */ /* 0x000fe20003800000 */
[----:B------:R-:W-:-:S07]  /*80e0*/  IMAD.MOV.U32 R15, RZ, RZ, -0x1 ;  /* 0xffffffffff0f7424 */ /* 0x000fce00078e00ff */
[----:B------:R-:W-:Y:S05]  /*80f0*/  WARPSYNC.COLLECTIVE R15, `(.L_x_180) ;  /* 0x000000000f0c7348 */ /* 0x000fea0003c00000 */
[----:B------:R-:W-:Y:S02]  /*8100*/  ELECT P6, UR62, PT ;  /* 0x00000000003e782f */ /* 0x000fe400038c0000 */
[----:B------:R-:W-:Y:S01]  /*8110*/  MOV R14, UR62 ;  /* 0x0000003e000e7c02 */ /* 0x000fe20008000f00 */
[----:B------:R-:W-:Y:S10]  /*8120*/  ENDCOLLECTIVE ;  /* 0x000000000000791b */ /* 0x000ff40003800000 */
.L_x_180:
[----:B------:R-:W-:Y:S05]  /*8130*/  BSYNC B1 ;  /* 0x0000000000017941 */ /* 0x000fea0003800000 */
.L_x_179:
[----:B------:R-:W-:Y:S05]  /*8140*/  BRA `(.L_x_181) ;  /* 0xfffffff000587947 */ /* 0x000fea000383ffff */
.L_x_164:
[----:B0-----:R0:W1:Y:S02]  /*8150*/  SYNCS.PHASECHK.TRANS64.TRYWAIT P1, [R14+URZ+0x10], R7 ;  /* 0x000010070e0075a7 */ /* 0x001064000802017f */
[----:B-1----:R-:W-:Y:S05]  /*8160*/  @!P1 NANOSLEEP.SYNCS 0x989680 ;  /* 0x009896800000995d */ /* 0x002fea0003900000 */
[----:B------:R-:W1:Y:S02]  /*8170*/  @!P1 SYNCS.PHASECHK.TRANS64 P1, [R14+URZ+0x10], R7 ;  /* 0x000010070e0095a7 */ /* 0x000e64000802007f */
[----:B-1----:R-:W-:Y:S05]  /*8180*/  @!P1 BRA `(.L_x_164) ;  /* 0xfffffffc00f09947 */ /* 0x002fea000383ffff */
[----:B------:R-:W-:Y:S05]  /*8190*/  BRA `(.L_x_182) ;  /* 0xfffffff0008c7947 */ /* 0x000fea000383ffff */
.L_x_173:
[----:B------:R-:W-:Y:S01]  /*81a0*/  BSSY B0, `(.L_x_183) ;  /* 0x0000006000007945 */ /* 0x000fe20003800000 */
[----:B------:R-:W-:-:S07]  /*81b0*/  IMAD.MOV.U32 R15, RZ, RZ, -0x1 ;  /* 0xffffffffff0f7424 */ /* 0x000fce00078e00ff */
[----:B------:R-:W-:Y:S05]  /*81c0*/  WARPSYNC.COLLECTIVE R15, `(.L_x_184) ;  /* 0x000000000f0c7348 */ /* 0x000fea0003c00000 */
[----:B------:R-:W-:Y:S02]  /*81d0*/  ELECT P6, UR62, PT ;  /* 0x00000000003e782f */ /* 0x000fe400038c0000 */
[----:B------:R-:W-:Y:S01]  /*81e0*/  MOV R14, UR62 ;  /* 0x0000003e000e7c02 */ /* 0x000fe20008000f00 */
[----:B------:R-:W-:Y:S10]  /*81f0*/  ENDCOLLECTIVE ;  /* 0x000000000000791b */ /* 0x000ff40003800000 */
.L_x_184:
[----:B------:R-:W-:Y:S05]  /*8200*/  BSYNC B0 ;  /* 0x0000000000007941 */ /* 0x000fea0003800000 */
.L_x_183:
[----:B------:R-:W-:Y:S05]  /*8210*/  BRA `(.L_x_185) ;  /* 0xfffffffc00147947 */ /* 0x000fea000383ffff */
.L_x_177:
[----:B0-----:R0:W1:Y:S02]  /*8220*/  SYNCS.PHASECHK.TRANS64.TRYWAIT P0, [R7+URZ], R4 ;  /* 0x00000004070075a7 */ /* 0x001064000800017f */
[----:B-1----:R-:W-:Y:S05]  /*8230*/  @!P0 NANOSLEEP.SYNCS 0x989680 ;  /* 0x009896800000895d */ /* 0x002fea0003900000 */
[----:B------:R-:W1:Y:S02]  /*8240*/  @!P0 SYNCS.PHASECHK.TRANS64 P0, [R7+URZ], R4 ;  /* 0x00000004070085a7 */ /* 0x000e64000800007f */
[----:B-1----:R-:W-:Y:S05]  /*8250*/  @!P0 BRA `(.L_x_177) ;  /* 0xfffffffc00f08947 */ /* 0x002fea000383ffff */
[----:B------:R-:W-:Y:S05]  /*8260*/  BRA `(.L_x_186) ;  /* 0xfffffffc004c7947 */ /* 0x000fea000383ffff */
.L_x_187:
[----:B------:R-:W-:-:S00]  /*8270*/  BRA `(.L_x_187) ;  /* 0xfffffffc00fc7947 */ /* 0x000fc0000383ffff */
[----:B------:R-:W-:-:S00]  /*8280*/  NOP ;  /* 0x0000000000007918 */ /* 0x000fc00000000000 */
[----:B------:R-:W-:-:S00]  /*8290*/  NOP ;  /* 0x0000000000007918 */ /* 0x000fc00000000000 */
[----:B------:R-:W-:-:S00]  /*82a0*/  NOP ;  /* 0x0000000000007918 */ /* 0x000fc00000000000 */
[----:B------:R-:W-:-:S00]  /*82b0*/  NOP ;  /* 0x0000000000007918 */ /* 0x000fc00000000000 */
[----:B------:R-:W-:-:S00]  /*82c0*/  NOP ;  /* 0x0000000000007918 */ /* 0x000fc00000000000 */
[----:B------:R-:W-:-:S00]  /*82d0*/  NOP ;  /* 0x0000000000007918 */ /* 0x000fc00000000000 */
[----:B------:R-:W-:-:S00]  /*82e0*/  NOP ;  /* 0x0000000000007918 */ /* 0x000fc00000000000 */
[----:B------:R-:W-:-:S00]  /*82f0*/  NOP ;  /* 0x0000000000007918 */ /* 0x000fc00000000000 */
.L_x_188:


//--------------------- .nv.global.init           --------------------------
	.section	.nv.global.init,"aw",@progbits
.nv.global.init:
	.type		$str$22,@object
	.size		$str$22,($str$23 - $str$22)
$str$22:
        /*0000*/ 	.byte	0x6b, 0x5f, 0x74, 0x69, 0x6c, 0x65, 0x5f, 0x63, 0x6f, 0x75, 0x6e, 0x74, 0x20, 0x3e, 0x3d, 0x20
        /*0010*/ 	.byte	0x31, 0x00
	.type		$str$23,@object
	.size		$str$23,(__unnamed_1 - $str$23)
$str$23:
        /*0012*/ 	.byte	0x2f, 0x74, 0x6d, 0x70, 0x2f, 0x63, 0x75, 0x74, 0x6c, 0x61, 0x73, 0x73, 0x5f, 0x73, 0x77, 0x65
        /*0022*/ 	.byte	0x65, 0x70, 0x5f, 0x73, 0x72, 0x63, 0x2f, 0x69, 0x6e, 0x63, 0x6c, 0x75, 0x64, 0x65, 0x2f, 0x63
        /*0032*/ 	.byte	0x75, 0x74, 0x6c, 0x61, 0x73, 0x73, 0x2f, 0x67, 0x65, 0x6d, 0x6d, 0x2f, 0x63, 0x6f, 0x6c, 0x6c
        /*0042*/ 	.byte	0x65, 0x63, 0x74, 0x69, 0x76, 0x65, 0x2f, 0x73, 0x6d, 0x39, 0x30, 0x5f, 0x6d, 0x6d, 0x61, 0x5f
        /*0052*/ 	.byte	0x74, 0x6d, 0x61, 0x5f, 0x67, 0x6d, 0x6d, 0x61, 0x5f, 0x73, 0x73, 0x5f, 0x77, 0x61, 0x72, 0x70
        /*0062*/ 	.byte	0x73, 0x70, 0x65, 0x63, 0x69, 0x61, 0x6c, 0x69, 0x7a, 0x65, 0x64, 0x2e, 0x68, 0x70, 0x70, 0x00
	.type		__unnamed_1,@object
	.size		__unnamed_1,(.L_0 - __unnamed_1)
__unnamed_1:
        /*0072*/ 	.byte	0x76, 0x6f, 0x69, 0x64, 0x20, 0x63, 0x75, 0x74, 0x6c, 0x61, 0x73, 0x73, 0x3a, 0x3a, 0x67, 0x65
        /* <DEDUP_REMOVED lines=175> */
        /*0b72*/ 	.byte	0x00
.L_0:


//--------------------- .nv.shared._ZN7cutlass13device_kernelINS_4gemm6kernel13GemmUniversalIN4cute5tupleIJiiiiEEENS1_10collective13CollectiveMmaINS1_34MainloopSm90TmaGmmaWarpSpecializedILi2ENS5_IJNS4_1CILi1EEESB_SB_EEENS1_35KernelTmaWarpSpecializedCooperativeEEENS5_IJNSA_ILi256EEENSA_ILi64EEESG_EEEfNS5_IJlSB_lEEEfSI_NS4_8TiledMMAINS4_8MMA_AtomIJNS4_4SM904GMMA29MMA_64x64x8_F32TF32TF32_SS_TNILNSM_7ScaleInE1ELSO_1EEEEEENS4_6LayoutINS5_IJNSA_ILi2EEESB_SB_EEENS5_IJSB_NSA_ILi0EEESU_EEEEENS5_IJNS4_10UnderscoreESX_SX_EEEEENS4_13SM90_TMA_LOADENS4_14ComposedLayoutINS4_7SwizzleILi3ELi4ELi3EEENS4_18smem_ptr_flag_bitsILi32EEENSR_INS5_IJNSA_ILi8EEENSA_ILi32EEEEEENS5_IJS17_SB_EEEEEEEvNS4_8identityES10_S1B_vS1C_EENS_8epilogue10collective6detail29Sm90TmaWarpSpecializedAdapterINS1F_15DefaultEpilogueIfSI_SI_NS1E_6thread17LinearCombinationIfLi1EffLNS1J_9ScaleType4KindE0ELNS_15FloatRoundStyleE2EfEENS1_15EpilogueDefaultEEEEEvvEEEEvNT_6ParamsE --------------------------
	.section	.nv.shared._ZN7cutlass13device_kernelINS_4gemm6kernel13GemmUniversalIN4cute5tupleIJiiiiEEENS1_10collective13CollectiveMmaINS1_34MainloopSm90TmaGmmaWarpSpecializedILi2ENS5_IJNS4_1CILi1EEESB_SB_EEENS1_35KernelTmaWarpSpecializedCooperativeEEENS5_IJNSA_ILi256EEENSA_ILi64EEESG_EEEfNS5_IJlSB_lEEEfSI_NS4_8TiledMMAINS4_8MMA_AtomIJNS4_4SM904GMMA29MMA_64x64x8_F32TF32TF32_SS_TNILNSM_7ScaleInE1ELSO_1EEEEEENS4_6LayoutINS5_IJNSA_ILi2EEESB_SB_EEENS5_IJSB_NSA_ILi0EEESU_EEEEENS5_IJNS4_10UnderscoreESX_SX_EEEEENS4_13SM90_TMA_LOADENS4_14ComposedLayoutINS4_7SwizzleILi3ELi4ELi3EEENS4_18smem_ptr_flag_bitsILi32EEENSR_INS5_IJNSA_ILi8EEENSA_ILi32EEEEEENS5_IJS17_SB_EEEEEEEvNS4_8identityES10_S1B_vS1C_EENS_8epilogue10collective6detail29Sm90TmaWarpSpecializedAdapterINS1F_15DefaultEpilogueIfSI_SI_NS1E_6thread17LinearCombinationIfLi1EffLNS1J_9ScaleType4KindE0ELNS_15FloatRoundStyleE2EfEENS1_15EpilogueDefaultEEEEEvvEEEEvNT_6ParamsE,"aw",@nobits
	.sectionflags	@""
	.align	16
	.zero		1024


//--------------------- .nv.shared.reserved.0     --------------------------
	.section	.nv.shared.reserved.0,"aw",@nobits
	.weak		__nv_reservedSMEM_offset_0_alias
	.size		__nv_reservedSMEM_offset_0_alias, 0, 0
	.other		__nv_reservedSMEM_offset_0_alias,@"STO_CUDA_RESERVED_SHARED STV_DEFAULT"
__nv_reservedSMEM_offset_0_alias:
	.zero		0


//--------------------- .nv.global                --------------------------
	.section	.nv.global,"aw",@nobits
.nv.global:
	.type		_ZN40_INTERNAL_81b0face_4_k_cu_990fc1a4_283864cute1_E,@object
	.size		_ZN40_INTERNAL_81b0face_4_k_cu_990fc1a4_283864cute1_E,(_ZN40_INTERNAL_81b0face_4_k_cu_990fc1a4_283864cuda3std3__45__cpo6cbeginE - _ZN40_INTERNAL_81b0face_4_k_cu_990fc1a4_283864cute1_E)
_ZN40_INTERNAL_81b0face_4_k_cu_990fc1a4_283864cute1_E:
	.zero		1
	.type		_ZN40_INTERNAL_81b0face_4_k_cu_990fc1a4_283864cuda3std3__45__cpo6cbeginE,@object
	.size		_ZN40_INTERNAL_81b0face_4_k_cu_990fc1a4_283864cuda3std3__45__cpo6cbeginE,(_ZN40_INTERNAL_81b0face_4_k_cu_990fc1a4_283864cuda3std3__48in_placeE - _ZN40_INTERNAL_81b0face_4_k_cu_990fc1a4_283864cuda3std3__45__cpo6cbeginE)
_ZN40_INTERNAL_81b0face_4_k_cu_990fc1a4_283864cuda3std3__45__cpo6cbeginE:
	.zero		1
	.type		_ZN40_INTERNAL_81b0face_4_k_cu_990fc1a4_283864cuda3std3__48in_placeE,@object
	.size		_ZN40_INTERNAL_81b0face_4_k_cu_990fc1a4_283864cuda3std3__48in_placeE,(_ZN40_INTERNAL_81b0face_4_k_cu_990fc1a4_283864cuda3std6ranges3__45__cpo9iter_moveE - _ZN40_INTERNAL_81b0face_4_k_cu_990fc1a4_283864cuda3std3__48in_placeE)
_ZN40_INTERNAL_81b0face_4_k_cu_990fc1a4_283864cuda3std3__48in_placeE:
	.zero		1
	.type		_ZN40_INTERNAL_81b0face_4_k_cu_990fc1a4_283864cuda3std6ranges3__45__cpo9iter_moveE,@object
	.size		_ZN40_INTERNAL_81b0face_4_k_cu_990fc1a4_283864cuda3std6ranges3__45__cpo9iter_moveE,(_ZN40_INTERNAL_81b0face_4_k_cu_990fc1a4_283864cuda3std3__45__cpo5beginE - _ZN40_INTERNAL_81b0face_4_k_cu_990fc1a4_283864cuda3std6ranges3__45__cpo9iter_moveE)
_ZN40_INTERNAL_81b0face_4_k_cu_990fc1a4_283864cuda3std6ranges3__45__cpo9iter_moveE:
	.zero		1
	.type		_ZN40_INTERNAL_81b0face_4_k_cu_990fc1a4_283864cuda3std3__45__cpo5beginE,@object
	.size		_ZN40_INTERNAL_81b0face_4_k_cu_990fc1a4_283864cuda3std3__45__cpo5beginE,(_ZN40_INTERNAL_81b0face_4_k_cu_990fc1a4_283864cuda3std3__442_GLOBAL__N__81b0face_4_k_cu_990fc1a4_283866ignoreE - _ZN40_INTERNAL_81b0face_4_k_cu_990fc1a4_283864cuda3std3__45__cpo5beginE)
_ZN40_INTERNAL_81b0face_4_k_cu_990fc1a4_283864cuda3std3__45__cpo5beginE:
	.zero		1
	.type		_ZN40_INTERNAL_81b0face_4_k_cu_990fc1a4_283864cuda3std3__442_GLOBAL__N__81b0face_4_k_cu_990fc1a4_283866ignoreE,@object
	.size		_ZN40_INTERNAL_81b0face_4_k_cu_990fc1a4_283864cuda3std3__442_GLOBAL__N__81b0face_4_k_cu_990fc1a4_283866ignoreE,(_ZN40_INTERNAL_81b0face_4_k_cu_990fc1a4_283864cute7productE - _ZN40_INTERNAL_81b0face_4_k_cu_990fc1a4_283864cuda3std3__442_GLOBAL__N__81b0face_4_k_cu_990fc1a4_283866ignoreE)
_ZN40_INTERNAL_81b0face_4_k_cu_990fc1a4_283864cuda3std3__442_GLOBAL__N__81b0face_4_k_cu_990fc1a4_283866ignoreE:
	.zero		1
	.type		_ZN40_INTERNAL_81b0face_4_k_cu_990fc1a4_283864cute7productE,@object
	.size		_ZN40_INTERNAL_81b0face_4_k_cu_990fc1a4_283864cute7productE,(_ZN40_INTERNAL_81b0face_4_k_cu_990fc1a4_283864cuda3std3__45__cpo3endE - _ZN40_INTERNAL_81b0face_4_k_cu_990fc1a4_283864cute7productE)
_ZN40_INTERNAL_81b0face_4_k_cu_990fc1a4_283864cute7productE:
	.zero		1
	.type		_ZN40_INTERNAL_81b0face_4_k_cu_990fc1a4_283864cuda3std3__45__cpo3endE,@object
	.size		_ZN40_INTERNAL_81b0face_4_k_cu_990fc1a4_283864cuda3std3__45__cpo3endE,(_ZN40_INTERNAL_81b0face_4_k_cu_990fc1a4_283864cuda3std3__419piecewise_constructE - _ZN40_INTERNAL_81b0face_4_k_cu_990fc1a4_283864cuda3std3__45__cpo3endE)
_ZN40_INTERNAL_81b0face_4_k_cu_990fc1a4_283864cuda3std3__45__cpo3endE:
	.zero		1
	.type		_ZN40_INTERNAL_81b0face_4_k_cu_990fc1a4_283864cuda3std3__419piecewise_constructE,@object
	.size		_ZN40_INTERNAL_81b0face_4_k_cu_990fc1a4_283864cuda3std3__419piecewise_constructE,(_ZN40_INTERNAL_81b0face_4_k_cu_990fc1a4_283864cuda3std3__45__cpo4cendE - _ZN40_INTERNAL_81b0face_4_k_cu_990fc1a4_283864cuda3std3__419piecewise_constructE)
_ZN40_INTERNAL_81b0face_4_k_cu_990fc1a4_283864cuda3std3__419piecewise_constructE:
	.zero		1
	.type		_ZN40_INTERNAL_81b0face_4_k_cu_990fc1a4_283864cuda3std3__45__cpo4cendE,@object
	.size		_ZN40_INTERNAL_81b0face_4_k_cu_990fc1a4_283864cuda3std3__45__cpo4cendE,(_ZN40_INTERNAL_81b0face_4_k_cu_990fc1a4_283864cuda3std6ranges3__45__cpo4swapE - _ZN40_INTERNAL_81b0face_4_k_cu_990fc1a4_283864cuda3std3__45__cpo4cendE)
_ZN40_INTERNAL_81b0face_4_k_cu_990fc1a4_283864cuda3std3__45__cpo4cendE:
	.zero		1
	.type		_ZN40_INTERNAL_81b0face_4_k_cu_990fc1a4_283864cuda3std6ranges3__45__cpo4swapE,@object
	.size		_ZN40_INTERNAL_81b0face_4_k_cu_990fc1a4_283864cuda3std6ranges3__45__cpo4swapE,(.L_8 - _ZN40_INTERNAL_81b0face_4_k_cu_990fc1a4_283864cuda3std6ranges3__45__cpo4swapE)
_ZN40_INTERNAL_81b0face_4_k_cu_990fc1a4_283864cuda3std6ranges3__45__cpo4swapE:
	.zero		1
.L_8:


//--------------------- .nv.constant0._ZN7cutlass13device_kernelINS_4gemm6kernel13GemmUniversalIN4cute5tupleIJiiiiEEENS1_10collective13CollectiveMmaINS1_34MainloopSm90TmaGmmaWarpSpecializedILi2ENS5_IJNS4_1CILi1EEESB_SB_EEENS1_35KernelTmaWarpSpecializedCooperativeEEENS5_IJNSA_ILi256EEENSA_ILi64EEESG_EEEfNS5_IJlSB_lEEEfSI_NS4_8TiledMMAINS4_8MMA_AtomIJNS4_4SM904GMMA29MMA_64x64x8_F32TF32TF32_SS_TNILNSM_7ScaleInE1ELSO_1EEEEEENS4_6LayoutINS5_IJNSA_ILi2EEESB_SB_EEENS5_IJSB_NSA_ILi0EEESU_EEEEENS5_IJNS4_10UnderscoreESX_SX_EEEEENS4_13SM90_TMA_LOADENS4_14ComposedLayoutINS4_7SwizzleILi3ELi4ELi3EEENS4_18smem_ptr_flag_bitsILi32EEENSR_INS5_IJNSA_ILi8EEENSA_ILi32EEEEEENS5_IJS17_SB_EEEEEEEvNS4_8identityES10_S1B_vS1C_EENS_8epilogue10collective6detail29Sm90TmaWarpSpecializedAdapterINS1F_15DefaultEpilogueIfSI_SI_NS1E_6thread17LinearCombinationIfLi1EffLNS1J_9ScaleType4KindE0ELNS_15FloatRoundStyleE2EfEENS1_15EpilogueDefaultEEEEEvvEEEEvNT_6ParamsE --------------------------
	.section	.nv.constant0._ZN7cutlass13device_kernelINS_4gemm6kernel13GemmUniversalIN4cute5tupleIJiiiiEEENS1_10collective13CollectiveMmaINS1_34MainloopSm90TmaGmmaWarpSpecializedILi2ENS5_IJNS4_1CILi1EEESB_SB_EEENS1_35KernelTmaWarpSpecializedCooperativeEEENS5_IJNSA_ILi256EEENSA_ILi64EEESG_EEEfNS5_IJlSB_lEEEfSI_NS4_8TiledMMAINS4_8MMA_AtomIJNS4_4SM904GMMA29MMA_64x64x8_F32TF32TF32_SS_TNILNSM_7ScaleInE1ELSO_1EEEEEENS4_6LayoutINS5_IJNSA_ILi2EEESB_SB_EEENS5_IJSB_NSA_ILi0EEESU_EEEEENS5_IJNS4_10UnderscoreESX_SX_EEEEENS4_13SM90_TMA_LOADENS4_14ComposedLayoutINS4_7SwizzleILi3ELi4ELi3EEENS4_18smem_ptr_flag_bitsILi32EEENSR_INS5_IJNSA_ILi8EEENSA_ILi32EEEEEENS5_IJS17_SB_EEEEEEEvNS4_8identityES10_S1B_vS1C_EENS_8epilogue10collective6detail29Sm90TmaWarpSpecializedAdapterINS1F_15DefaultEpilogueIfSI_SI_NS1E_6thread17LinearCombinationIfLi1EffLNS1J_9ScaleType4KindE0ELNS_15FloatRoundStyleE2EfEENS1_15EpilogueDefaultEEEEEvvEEEEvNT_6ParamsE,"a",@progbits
	.sectionflags	@""
	.align	4
.nv.constant0._ZN7cutlass13device_kernelINS_4gemm6kernel13GemmUniversalIN4cute5tupleIJiiiiEEENS1_10collective13CollectiveMmaINS1_34MainloopSm90TmaGmmaWarpSpecializedILi2ENS5_IJNS4_1CILi1EEESB_SB_EEENS1_35KernelTmaWarpSpecializedCooperativeEEENS5_IJNSA_ILi256EEENSA_ILi64EEESG_EEEfNS5_IJlSB_lEEEfSI_NS4_8TiledMMAINS4_8MMA_AtomIJNS4_4SM904GMMA29MMA_64x64x8_F32TF32TF32_SS_TNILNSM_7ScaleInE1ELSO_1EEEEEENS4_6LayoutINS5_IJNSA_ILi2EEESB_SB_EEENS5_IJSB_NSA_ILi0EEESU_EEEEENS5_IJNS4_10UnderscoreESX_SX_EEEEENS4_13SM90_TMA_LOADENS4_14ComposedLayoutINS4_7SwizzleILi3ELi4ELi3EEENS4_18smem_ptr_flag_bitsILi32EEENSR_INS5_IJNSA_ILi8EEENSA_ILi32EEEEEENS5_IJS17_SB_EEEEEEEvNS4_8identityES10_S1B_vS1C_EENS_8epilogue10collective6detail29Sm90TmaWarpSpecializedAdapterINS1F_15DefaultEpilogueIfSI_SI_NS1E_6thread17LinearCombinationIfLi1EffLNS1J_9ScaleType4KindE0ELNS_15FloatRoundStyleE2EfEENS1_15EpilogueDefaultEEEEEvvEEEEvNT_6ParamsE:
	.zero		1664


//--------------------- SYMBOLS --------------------------

	.type		.nv.reservedSmem.offset0,@object
	.size		.nv.reservedSmem.offset0,0x4
	.type		__assertfail,@function
